	.target	sm_90a

	.elftype	@"ET_EXEC"


//--------------------- .note.nv.tkinfo           --------------------------
	.section	.note.nv.tkinfo,"",@"SHT_NOTE"
	.sectionflags	@"SHF_NOTE_NV_TKINFO"
	.tkinfo
        /*0018*/ 	.word	0x00000002
        /*0030*/ 	.string	""
        /*0030*/ 	.string	"ptxas"
        /*0030*/ 	.string	"Cuda compilation tools, release 13.0, V13.0.88"
        /*0030*/ 	.string	"Build cuda_13.0.r13.0/compiler.36424714_0"
        /*0030*/ 	.string	"-arch sm_90a -m 64 "



//--------------------- .note.nv.cuinfo           --------------------------
	.section	.note.nv.cuinfo,"",@"SHT_NOTE"
	.sectionflags	@"SHF_NOTE_NV_CUINFO"
        /*0018*/ 	.short	0x0002
        /*001a*/ 	.short	0x005a
        /*001c*/ 	.short	0x0082
	.zero		2


//--------------------- .nv.info                  --------------------------
	.section	.nv.info,"",@"SHT_CUDA_INFO"
	.align	4


	//----- nvinfo : EIATTR_REGCOUNT
	.align		4
        /*0000*/ 	.byte	0x04, 0x2f
        /*0002*/ 	.short	(.L_15 - .L_14)
	.align		4
.L_14:
        /*0004*/ 	.word	index@(_ZN7cutlass13device_kernelINS_4gemm6kernel13GemmUniversalIN4cute5tupleIJiiiiEEENS1_10collective13CollectiveMmaINS1_34MainloopSm90TmaGmmaWarpSpecializedILi28ENS5_IJNS4_1CILi2EEENSA_ILi1EEESC_EEENS1_35KernelTmaWarpSpecializedCooperativeEEENS5_IJNSA_ILi128EEESG_NSA_ILi32EEEEEEaNS5_IJlSC_lEEEaSJ_NS4_8TiledMMAINS4_8MMA_AtomIJNS4_4SM904GMMA27MMA_64x128x32_S32S8S8_SS_TNEEEENS4_6LayoutISD_NS5_IJSC_NSA_ILi0EEESR_EEEEENS5_IJNS4_10UnderscoreESU_SU_EEEEENS4_13SM90_TMA_LOADENS4_14ComposedLayoutINS4_7SwizzleILi1ELi4ELi3EEENS4_18smem_ptr_flag_bitsILi8EEENSQ_INS5_IJNSA_ILi8EEESH_EEENS5_IJSH_SC_EEEEEEEvNS4_8identityENS4_23SM90_TMA_LOAD_MULTICASTES17_vS18_EENS_8epilogue10collective6detail29Sm90TmaWarpSpecializedAdapterINS1C_15DefaultEpilogueIaSJ_SJ_NS1B_6thread17LinearCombinationIaLi1EiiLNS1G_9ScaleType4KindE0ELNS_15FloatRoundStyleE2EaEENS1_15EpilogueDefaultEEEEEvvEEEEvNT_6ParamsE)
        /*0008*/ 	.word	0x000000a8


	//----- nvinfo : EIATTR_FRAME_SIZE
	.align		4
.L_15:
        /*000c*/ 	.byte	0x04, 0x11
        /*000e*/ 	.short	(.L_17 - .L_16)
	.align		4
.L_16:
        /*0010*/ 	.word	index@(_ZN7cutlass13device_kernelINS_4gemm6kernel13GemmUniversalIN4cute5tupleIJiiiiEEENS1_10collective13CollectiveMmaINS1_34MainloopSm90TmaGmmaWarpSpecializedILi28ENS5_IJNS4_1CILi2EEENSA_ILi1EEESC_EEENS1_35KernelTmaWarpSpecializedCooperativeEEENS5_IJNSA_ILi128EEESG_NSA_ILi32EEEEEEaNS5_IJlSC_lEEEaSJ_NS4_8TiledMMAINS4_8MMA_AtomIJNS4_4SM904GMMA27MMA_64x128x32_S32S8S8_SS_TNEEEENS4_6LayoutISD_NS5_IJSC_NSA_ILi0EEESR_EEEEENS5_IJNS4_10UnderscoreESU_SU_EEEEENS4_13SM90_TMA_LOADENS4_14ComposedLayoutINS4_7SwizzleILi1ELi4ELi3EEENS4_18smem_ptr_flag_bitsILi8EEENSQ_INS5_IJNSA_ILi8EEESH_EEENS5_IJSH_SC_EEEEEEEvNS4_8identityENS4_23SM90_TMA_LOAD_MULTICASTES17_vS18_EENS_8epilogue10collective6detail29Sm90TmaWarpSpecializedAdapterINS1C_15DefaultEpilogueIaSJ_SJ_NS1B_6thread17LinearCombinationIaLi1EiiLNS1G_9ScaleType4KindE0ELNS_15FloatRoundStyleE2EaEENS1_15EpilogueDefaultEEEEEvvEEEEvNT_6ParamsE)
        /*0014*/ 	.word	0x00000000


	//----- nvinfo : EIATTR_MIN_STACK_SIZE
	.align		4
.L_17:
        /*0018*/ 	.byte	0x04, 0x12
        /*001a*/ 	.short	(.L_19 - .L_18)
	.align		4
.L_18:
        /*001c*/ 	.word	index@(_ZN7cutlass13device_kernelINS_4gemm6kernel13GemmUniversalIN4cute5tupleIJiiiiEEENS1_10collective13CollectiveMmaINS1_34MainloopSm90TmaGmmaWarpSpecializedILi28ENS5_IJNS4_1CILi2EEENSA_ILi1EEESC_EEENS1_35KernelTmaWarpSpecializedCooperativeEEENS5_IJNSA_ILi128EEESG_NSA_ILi32EEEEEEaNS5_IJlSC_lEEEaSJ_NS4_8TiledMMAINS4_8MMA_AtomIJNS4_4SM904GMMA27MMA_64x128x32_S32S8S8_SS_TNEEEENS4_6LayoutISD_NS5_IJSC_NSA_ILi0EEESR_EEEEENS5_IJNS4_10UnderscoreESU_SU_EEEEENS4_13SM90_TMA_LOADENS4_14ComposedLayoutINS4_7SwizzleILi1ELi4ELi3EEENS4_18smem_ptr_flag_bitsILi8EEENSQ_INS5_IJNSA_ILi8EEESH_EEENS5_IJSH_SC_EEEEEEEvNS4_8identityENS4_23SM90_TMA_LOAD_MULTICASTES17_vS18_EENS_8epilogue10collective6detail29Sm90TmaWarpSpecializedAdapterINS1C_15DefaultEpilogueIaSJ_SJ_NS1B_6thread17LinearCombinationIaLi1EiiLNS1G_9ScaleType4KindE0ELNS_15FloatRoundStyleE2EaEENS1_15EpilogueDefaultEEEEEvvEEEEvNT_6ParamsE)
        /*0020*/ 	.word	0x00000000
.L_19:


//--------------------- .nv.compat                --------------------------
	.section	.nv.compat,"",@"SHT_CUDA_COMPAT_INFO"
	.align	4
        /*0000*/ 	.byte	0x02, 0x09, 0x01, 0x00, 0x02, 0x02, 0x04, 0x00, 0x02, 0x05, 0x05, 0x00, 0x03, 0x07, 0x01, 0x01
        /*0010*/ 	.byte	0x02, 0x03, 0x01, 0x00, 0x02, 0x06, 0x01, 0x00, 0x04, 0x0b, 0x08, 0x00, 0x00, 0x00, 0x00, 0x00
        /*0020*/ 	.byte	0x00, 0x00, 0x00, 0x00


//--------------------- .nv.info._ZN7cutlass13device_kernelINS_4gemm6kernel13GemmUniversalIN4cute5tupleIJiiiiEEENS1_10collective13CollectiveMmaINS1_34MainloopSm90TmaGmmaWarpSpecializedILi28ENS5_IJNS4_1CILi2EEENSA_ILi1EEESC_EEENS1_35KernelTmaWarpSpecializedCooperativeEEENS5_IJNSA_ILi128EEESG_NSA_ILi32EEEEEEaNS5_IJlSC_lEEEaSJ_NS4_8TiledMMAINS4_8MMA_AtomIJNS4_4SM904GMMA27MMA_64x128x32_S32S8S8_SS_TNEEEENS4_6LayoutISD_NS5_IJSC_NSA_ILi0EEESR_EEEEENS5_IJNS4_10UnderscoreESU_SU_EEEEENS4_13SM90_TMA_LOADENS4_14ComposedLayoutINS4_7SwizzleILi1ELi4ELi3EEENS4_18smem_ptr_flag_bitsILi8EEENSQ_INS5_IJNSA_ILi8EEESH_EEENS5_IJSH_SC_EEEEEEEvNS4_8identityENS4_23SM90_TMA_LOAD_MULTICASTES17_vS18_EENS_8epilogue10collective6detail29Sm90TmaWarpSpecializedAdapterINS1C_15DefaultEpilogueIaSJ_SJ_NS1B_6thread17LinearCombinationIaLi1EiiLNS1G_9ScaleType4KindE0ELNS_15FloatRoundStyleE2EaEENS1_15EpilogueDefaultEEEEEvvEEEEvNT_6ParamsE --------------------------
	.section	.nv.info._ZN7cutlass13device_kernelINS_4gemm6kernel13GemmUniversalIN4cute5tupleIJiiiiEEENS1_10collective13CollectiveMmaINS1_34MainloopSm90TmaGmmaWarpSpecializedILi28ENS5_IJNS4_1CILi2EEENSA_ILi1EEESC_EEENS1_35KernelTmaWarpSpecializedCooperativeEEENS5_IJNSA_ILi128EEESG_NSA_ILi32EEEEEEaNS5_IJlSC_lEEEaSJ_NS4_8TiledMMAINS4_8MMA_AtomIJNS4_4SM904GMMA27MMA_64x128x32_S32S8S8_SS_TNEEEENS4_6LayoutISD_NS5_IJSC_NSA_ILi0EEESR_EEEEENS5_IJNS4_10UnderscoreESU_SU_EEEEENS4_13SM90_TMA_LOADENS4_14ComposedLayoutINS4_7SwizzleILi1ELi4ELi3EEENS4_18smem_ptr_flag_bitsILi8EEENSQ_INS5_IJNSA_ILi8EEESH_EEENS5_IJSH_SC_EEEEEEEvNS4_8identityENS4_23SM90_TMA_LOAD_MULTICASTES17_vS18_EENS_8epilogue10collective6detail29Sm90TmaWarpSpecializedAdapterINS1C_15DefaultEpilogueIaSJ_SJ_NS1B_6thread17LinearCombinationIaLi1EiiLNS1G_9ScaleType4KindE0ELNS_15FloatRoundStyleE2EaEENS1_15EpilogueDefaultEEEEEvvEEEEvNT_6ParamsE,"",@"SHT_CUDA_INFO"
	.sectionflags	@""
	.align	4


	//----- nvinfo : EIATTR_CUDA_API_VERSION
	.align		4
        /*0000*/ 	.byte	0x04, 0x37
        /*0002*/ 	.short	(.L_21 - .L_20)
.L_20:
        /*0004*/ 	.word	0x00000082


	//----- nvinfo : EIATTR_KPARAM_INFO
	.align		4
.L_21:
        /*0008*/ 	.byte	0x04, 0x17
        /*000a*/ 	.short	(.L_23 - .L_22)
.L_22:
        /*000c*/ 	.word	0x00000000
        /*0010*/ 	.short	0x0000
        /*0012*/ 	.short	0x0070
        /*0014*/ 	.byte	0x00, 0xf0, 0x01, 0x10


	//----- nvinfo : EIATTR_SPARSE_MMA_MASK
	.align		4
.L_23:
        /*0018*/ 	.byte	0x03, 0x50
        /*001a*/ 	.short	0x0000


	//----- nvinfo : EIATTR_MAXREG_COUNT
	.align		4
        /*001c*/ 	.byte	0x03, 0x1b
        /*001e*/ 	.short	0x00a8


	//----- nvinfo : EIATTR_NUM_BARRIERS
	.align		4
        /*0020*/ 	.byte	0x02, 0x4c
        /*0022*/ 	.byte	0x01
	.zero		1


	//----- nvinfo : EIATTR_EXTERNS
	.align		4
        /*0024*/ 	.byte	0x04, 0x0f
        /*0026*/ 	.short	(.L_25 - .L_24)


	//   ....[0]....
	.align		4
.L_24:
        /*0028*/ 	.word	index@(__assertfail)


	//----- nvinfo : EIATTR_MERCURY_ISA_VERSION
	.align		4
.L_25:
        /*002c*/ 	.byte	0x03, 0x5f
        /*002e*/ 	.short	0x0101


	//----- nvinfo : EIATTR_INT_WARP_WIDE_INSTR_OFFSETS
	.align		4
        /*0030*/ 	.byte	0x04, 0x31
        /*0032*/ 	.short	(.L_27 - .L_26)


	//   ....[0]....
.L_26:
        /*0034*/ 	.word	0x000007c0


	//   ....[1]....
        /*0038*/ 	.word	0x000007f0


	//   ....[2]....
        /*003c*/ 	.word	0x000009b0


	//   ....[3]....
        /*0040*/ 	.word	0x00001f10


	//----- nvinfo : EIATTR_COOP_GROUP_MASK_REGIDS
	.align		4
.L_27:
        /*0044*/ 	.byte	0x04, 0x29
        /*0046*/ 	.short	(.L_29 - .L_28)


	//   ....[0]....
.L_28:
        /*0048*/ 	.word	0xffffffff


	//   ....[1]....
        /*004c*/ 	.word	0xffffffff


	//   ....[2]....
        /*0050*/ 	.word	0xffffffff


	//   ....[3]....
        /*0054*/ 	.word	0xffffffff


	//   ....[4]....
        /*0058*/ 	.word	0xffffffff


	//   ....[5]....
        /*005c*/ 	.word	0xffffffff


	//----- nvinfo : EIATTR_COOP_GROUP_INSTR_OFFSETS
	.align		4
.L_29:
        /*0060*/ 	.byte	0x04, 0x28
        /*0062*/ 	.short	(.L_31 - .L_30)


	//   ....[0]....
.L_30:
        /*0064*/ 	.word	0x00000060


	//   ....[1]....
        /*0068*/ 	.word	0x00000070


	//   ....[2]....
        /*006c*/ 	.word	0x00000130


	//   ....[3]....
        /*0070*/ 	.word	0x00000600


	//   ....[4]....
        /*0074*/ 	.word	0x00000b30


	//   ....[5]....
        /*0078*/ 	.word	0x00001760


	//----- nvinfo : EIATTR_REG_RECONFIG
	.align		4
.L_31:
        /*007c*/ 	.byte	0x01, 0x54
	.zero		2


	//----- nvinfo : EIATTR_SYSCALL_OFFSETS
	.align		4
        /*0080*/ 	.byte	0x04, 0x46
        /*0082*/ 	.short	(.L_33 - .L_32)


	//   ....[0]....
.L_32:
        /*0084*/ 	.word	0x00001950


	//----- nvinfo : EIATTR_MBARRIER_INSTR_OFFSETS
	.align		4
.L_33:
        /*0088*/ 	.byte	0x04, 0x39
        /*008a*/ 	.short	(.L_35 - .L_34)


	//   ....[0]....
.L_34:
        /*008c*/ 	.word	0x00000250
        /*0090*/ 	.word	0x000000ff
        /*0094*/ 	.word	0x00000000
        /*0098*/ 	.short	0x0100
        /*009a*/ 	.byte	0x08
	.zero		1


	//   ....[1]....
        /*009c*/ 	.word	0x00000260
        /*00a0*/ 	.word	0x000000ff
        /*00a4*/ 	.word	0x000000e0
        /*00a8*/ 	.short	0x0100
        /*00aa*/ 	.byte	0x08
	.zero		1


	//   ....[2]....
        /*00ac*/ 	.word	0x00000270
        /*00b0*/ 	.word	0x000000ff
        /*00b4*/ 	.word	0x00000008
        /*00b8*/ 	.short	0x0100
        /*00ba*/ 	.byte	0x08
	.zero		1


	//   ....[3]....
        /*00bc*/ 	.word	0x00000280
        /*00c0*/ 	.word	0x000000ff
        /*00c4*/ 	.word	0x000000e8
        /*00c8*/ 	.short	0x0100
        /*00ca*/ 	.byte	0x08
	.zero		1


	//   ....[4]....
        /*00cc*/ 	.word	0x00000290
        /*00d0*/ 	.word	0x000000ff
        /*00d4*/ 	.word	0x00000010
        /*00d8*/ 	.short	0x0100
        /*00da*/ 	.byte	0x08
	.zero		1


	//   ....[5]....
        /*00dc*/ 	.word	0x000002a0
        /*00e0*/ 	.word	0x000000ff
        /*00e4*/ 	.word	0x000000f0
        /*00e8*/ 	.short	0x0100
        /*00ea*/ 	.byte	0x08
	.zero		1


	//   ....[6]....
        /*00ec*/ 	.word	0x000002b0
        /*00f0*/ 	.word	0x000000ff
        /*00f4*/ 	.word	0x00000018
        /*00f8*/ 	.short	0x0100
        /*00fa*/ 	.byte	0x08
	.zero		1


	//   ....[7]....
        /*00fc*/ 	.word	0x000002c0
        /*0100*/ 	.word	0x000000ff
        /*0104*/ 	.word	0x000000f8
        /*0108*/ 	.short	0x0100
        /*010a*/ 	.byte	0x08
	.zero		1


	//   ....[8]....
        /*010c*/ 	.word	0x000002d0
        /*0110*/ 	.word	0x000000ff
        /*0114*/ 	.word	0x00000020
        /*0118*/ 	.short	0x0100
        /*011a*/ 	.byte	0x08
	.zero		1


	//   ....[9]....
        /*011c*/ 	.word	0x000002e0
        /*0120*/ 	.word	0x000000ff
        /*0124*/ 	.word	0x00000100
        /*0128*/ 	.short	0x0100
        /*012a*/ 	.byte	0x08
	.zero		1


	//   ....[10]....
        /*012c*/ 	.word	0x000002f0
        /*0130*/ 	.word	0x000000ff
        /*0134*/ 	.word	0x00000028
        /*0138*/ 	.short	0x0100
        /*013a*/ 	.byte	0x08
	.zero		1


	//   ....[11]....
        /*013c*/ 	.word	0x00000300
        /*0140*/ 	.word	0x000000ff
        /*0144*/ 	.word	0x00000108
        /*0148*/ 	.short	0x0100
        /*014a*/ 	.byte	0x08
	.zero		1


	//   ....[12]....
        /*014c*/ 	.word	0x00000310
        /*0150*/ 	.word	0x000000ff
        /*0154*/ 	.word	0x00000030
        /*0158*/ 	.short	0x0100
        /*015a*/ 	.byte	0x08
	.zero		1


	//   ....[13]....
        /*015c*/ 	.word	0x00000320
        /*0160*/ 	.word	0x000000ff
        /*0164*/ 	.word	0x00000110
        /*0168*/ 	.short	0x0100
        /*016a*/ 	.byte	0x08
	.zero		1


	//   ....[14]....
        /*016c*/ 	.word	0x00000330
        /*0170*/ 	.word	0x000000ff
        /*0174*/ 	.word	0x00000038
        /*0178*/ 	.short	0x0100
        /*017a*/ 	.byte	0x08
	.zero		1


	//   ....[15]....
        /*017c*/ 	.word	0x00000340
        /*0180*/ 	.word	0x000000ff
        /*0184*/ 	.word	0x00000118
        /*0188*/ 	.short	0x0100
        /*018a*/ 	.byte	0x08
	.zero		1


	//   ....[16]....
        /*018c*/ 	.word	0x00000350
        /*0190*/ 	.word	0x000000ff
        /*0194*/ 	.word	0x00000040
        /*0198*/ 	.short	0x0100
        /*019a*/ 	.byte	0x08
	.zero		1


	//   ....[17]....
        /*019c*/ 	.word	0x00000360
        /*01a0*/ 	.word	0x000000ff
        /*01a4*/ 	.word	0x00000120
        /*01a8*/ 	.short	0x0100
        /*01aa*/ 	.byte	0x08
	.zero		1


	//   ....[18]....
        /*01ac*/ 	.word	0x00000370
        /*01b0*/ 	.word	0x000000ff
        /*01b4*/ 	.word	0x00000048
        /*01b8*/ 	.short	0x0100
        /*01ba*/ 	.byte	0x08
	.zero		1


	//   ....[19]....
        /*01bc*/ 	.word	0x00000380
        /*01c0*/ 	.word	0x000000ff
        /*01c4*/ 	.word	0x00000128
        /*01c8*/ 	.short	0x0100
        /*01ca*/ 	.byte	0x08
	.zero		1


	//   ....[20]....
        /*01cc*/ 	.word	0x00000390
        /*01d0*/ 	.word	0x000000ff
        /*01d4*/ 	.word	0x00000050
        /*01d8*/ 	.short	0x0100
        /*01da*/ 	.byte	0x08
	.zero		1


	//   ....[21]....
        /*01dc*/ 	.word	0x000003a0
        /*01e0*/ 	.word	0x000000ff
        /*01e4*/ 	.word	0x00000130
        /*01e8*/ 	.short	0x0100
        /*01ea*/ 	.byte	0x08
	.zero		1


	//   ....[22]....
        /*01ec*/ 	.word	0x000003b0
        /*01f0*/ 	.word	0x000000ff
        /*01f4*/ 	.word	0x00000058
        /*01f8*/ 	.short	0x0100
        /*01fa*/ 	.byte	0x08
	.zero		1


	//   ....[23]....
        /*01fc*/ 	.word	0x000003c0
        /*0200*/ 	.word	0x000000ff
        /*0204*/ 	.word	0x00000138
        /*0208*/ 	.short	0x0100
        /*020a*/ 	.byte	0x08
	.zero		1


	//   ....[24]....
        /*020c*/ 	.word	0x000003d0
        /*0210*/ 	.word	0x000000ff
        /*0214*/ 	.word	0x00000060
        /*0218*/ 	.short	0x0100
        /*021a*/ 	.byte	0x08
	.zero		1


	//   ....[25]....
        /*021c*/ 	.word	0x000003e0
        /*0220*/ 	.word	0x000000ff
        /*0224*/ 	.word	0x00000140
        /*0228*/ 	.short	0x0100
        /*022a*/ 	.byte	0x08
	.zero		1


	//   ....[26]....
        /*022c*/ 	.word	0x000003f0
        /*0230*/ 	.word	0x000000ff
        /*0234*/ 	.word	0x00000068
        /*0238*/ 	.short	0x0100
        /*023a*/ 	.byte	0x08
	.zero		1


	//   ....[27]....
        /*023c*/ 	.word	0x00000400
        /*0240*/ 	.word	0x000000ff
        /*0244*/ 	.word	0x00000148
        /*0248*/ 	.short	0x0100
        /*024a*/ 	.byte	0x08
	.zero		1


	//   ....[28]....
        /*024c*/ 	.word	0x00000410
        /*0250*/ 	.word	0x000000ff
        /*0254*/ 	.word	0x00000070
        /*0258*/ 	.short	0x0100
        /*025a*/ 	.byte	0x08
	.zero		1


	//   ....[29]....
        /*025c*/ 	.word	0x00000420
        /*0260*/ 	.word	0x000000ff
        /*0264*/ 	.word	0x00000150
        /*0268*/ 	.short	0x0100
        /*026a*/ 	.byte	0x08
	.zero		1


	//   ....[30]....
        /*026c*/ 	.word	0x00000430
        /*0270*/ 	.word	0x000000ff
        /*0274*/ 	.word	0x00000078
        /*0278*/ 	.short	0x0100
        /*027a*/ 	.byte	0x08
	.zero		1


	//   ....[31]....
        /*027c*/ 	.word	0x00000440
        /*0280*/ 	.word	0x000000ff
        /*0284*/ 	.word	0x00000158
        /*0288*/ 	.short	0x0100
        /*028a*/ 	.byte	0x08
	.zero		1


	//   ....[32]....
        /*028c*/ 	.word	0x00000450
        /*0290*/ 	.word	0x000000ff
        /*0294*/ 	.word	0x00000080
        /*0298*/ 	.short	0x0100
        /*029a*/ 	.byte	0x08
	.zero		1


	//   ....[33]....
        /*029c*/ 	.word	0x00000460
        /*02a0*/ 	.word	0x000000ff
        /*02a4*/ 	.word	0x00000160
        /*02a8*/ 	.short	0x0100
        /*02aa*/ 	.byte	0x08
	.zero		1


	//   ....[34]....
        /*02ac*/ 	.word	0x00000470
        /*02b0*/ 	.word	0x000000ff
        /*02b4*/ 	.word	0x00000088
        /*02b8*/ 	.short	0x0100
        /*02ba*/ 	.byte	0x08
	.zero		1


	//   ....[35]....
        /*02bc*/ 	.word	0x00000480
        /*02c0*/ 	.word	0x000000ff
        /*02c4*/ 	.word	0x00000168
        /*02c8*/ 	.short	0x0100
        /*02ca*/ 	.byte	0x08
	.zero		1


	//   ....[36]....
        /*02cc*/ 	.word	0x00000490
        /*02d0*/ 	.word	0x000000ff
        /*02d4*/ 	.word	0x00000090
        /*02d8*/ 	.short	0x0100
        /*02da*/ 	.byte	0x08
	.zero		1


	//   ....[37]....
        /*02dc*/ 	.word	0x000004a0
        /*02e0*/ 	.word	0x000000ff
        /*02e4*/ 	.word	0x00000170
        /*02e8*/ 	.short	0x0100
        /*02ea*/ 	.byte	0x08
	.zero		1


	//   ....[38]....
        /*02ec*/ 	.word	0x000004b0
        /*02f0*/ 	.word	0x000000ff
        /*02f4*/ 	.word	0x00000098
        /*02f8*/ 	.short	0x0100
        /*02fa*/ 	.byte	0x08
	.zero		1


	//   ....[39]....
        /*02fc*/ 	.word	0x000004c0
        /*0300*/ 	.word	0x000000ff
        /*0304*/ 	.word	0x00000178
        /*0308*/ 	.short	0x0100
        /*030a*/ 	.byte	0x08
	.zero		1


	//   ....[40]....
        /*030c*/ 	.word	0x000004d0
        /*0310*/ 	.word	0x000000ff
        /*0314*/ 	.word	0x000000a0
        /*0318*/ 	.short	0x0100
        /*031a*/ 	.byte	0x08
	.zero		1


	//   ....[41]....
        /*031c*/ 	.word	0x000004e0
        /*0320*/ 	.word	0x000000ff
        /*0324*/ 	.word	0x00000180
        /*0328*/ 	.short	0x0100
        /*032a*/ 	.byte	0x08
	.zero		1


	//   ....[42]....
        /*032c*/ 	.word	0x000004f0
        /*0330*/ 	.word	0x000000ff
        /*0334*/ 	.word	0x000000a8
        /*0338*/ 	.short	0x0100
        /*033a*/ 	.byte	0x08
	.zero		1


	//   ....[43]....
        /*033c*/ 	.word	0x00000500
        /*0340*/ 	.word	0x000000ff
        /*0344*/ 	.word	0x00000188
        /*0348*/ 	.short	0x0100
        /*034a*/ 	.byte	0x08
	.zero		1


	//   ....[44]....
        /*034c*/ 	.word	0x00000510
        /*0350*/ 	.word	0x000000ff
        /*0354*/ 	.word	0x000000b0
        /*0358*/ 	.short	0x0100
        /*035a*/ 	.byte	0x08
	.zero		1


	//   ....[45]....
        /*035c*/ 	.word	0x00000520
        /*0360*/ 	.word	0x000000ff
        /*0364*/ 	.word	0x00000190
        /*0368*/ 	.short	0x0100
        /*036a*/ 	.byte	0x08
	.zero		1


	//   ....[46]....
        /*036c*/ 	.word	0x00000530
        /*0370*/ 	.word	0x000000ff
        /*0374*/ 	.word	0x000000b8
        /*0378*/ 	.short	0x0100
        /*037a*/ 	.byte	0x08
	.zero		1


	//   ....[47]....
        /*037c*/ 	.word	0x00000540
        /*0380*/ 	.word	0x000000ff
        /*0384*/ 	.word	0x00000198
        /*0388*/ 	.short	0x0100
        /*038a*/ 	.byte	0x08
	.zero		1


	//   ....[48]....
        /*038c*/ 	.word	0x00000550
        /*0390*/ 	.word	0x000000ff
        /*0394*/ 	.word	0x000000c0
        /*0398*/ 	.short	0x0100
        /*039a*/ 	.byte	0x08
	.zero		1


	//   ....[49]....
        /*039c*/ 	.word	0x00000560
        /*03a0*/ 	.word	0x000000ff
        /*03a4*/ 	.word	0x000001a0
        /*03a8*/ 	.short	0x0100
        /*03aa*/ 	.byte	0x08
	.zero		1


	//   ....[50]....
        /*03ac*/ 	.word	0x00000570
        /*03b0*/ 	.word	0x000000ff
        /*03b4*/ 	.word	0x000000c8
        /*03b8*/ 	.short	0x0100
        /*03ba*/ 	.byte	0x08
	.zero		1


	//   ....[51]....
        /*03bc*/ 	.word	0x00000580
        /*03c0*/ 	.word	0x000000ff
        /*03c4*/ 	.word	0x000001a8
        /*03c8*/ 	.short	0x0100
        /*03ca*/ 	.byte	0x08
	.zero		1


	//   ....[52]....
        /*03cc*/ 	.word	0x00000590
        /*03d0*/ 	.word	0x000000ff
        /*03d4*/ 	.word	0x000000d0
        /*03d8*/ 	.short	0x0100
        /*03da*/ 	.byte	0x08
	.zero		1


	//   ....[53]....
        /*03dc*/ 	.word	0x000005a0
        /*03e0*/ 	.word	0x000000ff
        /*03e4*/ 	.word	0x000001b0
        /*03e8*/ 	.short	0x0100
        /*03ea*/ 	.byte	0x08
	.zero		1


	//   ....[54]....
        /*03ec*/ 	.word	0x000005b0
        /*03f0*/ 	.word	0x000000ff
        /*03f4*/ 	.word	0x000000d8
        /*03f8*/ 	.short	0x0100
        /*03fa*/ 	.byte	0x08
	.zero		1


	//   ....[55]....
        /*03fc*/ 	.word	0x000005c0
        /*0400*/ 	.word	0x000000ff
        /*0404*/ 	.word	0x000001b8
        /*0408*/ 	.short	0x0100
        /*040a*/ 	.byte	0x08
	.zero		1


	//   ....[56]....
        /*040c*/ 	.word	0x00000a40
        /*0410*/ 	.word	0x000000ff
        /*0414*/ 	.word	0x000001d0
        /*0418*/ 	.short	0x0100
        /*041a*/ 	.byte	0x06
	.zero		1


	//   ....[57]....
        /*041c*/ 	.word	0x00000ad0
        /*0420*/ 	.word	0x000000ff
        /*0424*/ 	.word	0x000001d8
        /*0428*/ 	.short	0x0100
        /*042a*/ 	.byte	0x06
	.zero		1


	//   ....[58]....
        /*042c*/ 	.word	0x00001a20
        /*0430*/ 	.word	0x00000003
        /*0434*/ 	.word	0x00000000
        /*0438*/ 	.short	0x010a
        /*043a*/ 	.byte	0x3f
	.zero		1


	//   ....[59]....
        /*043c*/ 	.word	0x00001a80
        /*0440*/ 	.word	0x00000003
        /*0444*/ 	.word	0x00000000
        /*0448*/ 	.short	0x010a
        /*044a*/ 	.byte	0x3f
	.zero		1


	//   ....[60]....
        /*044c*/ 	.word	0x00001c90
        /*0450*/ 	.word	0x00000005
        /*0454*/ 	.word	0x00000000
        /*0458*/ 	.short	0x010a
        /*045a*/ 	.byte	0x3f
	.zero		1


	//   ....[61]....
        /*045c*/ 	.word	0x00001cd0
        /*0460*/ 	.word	0x00000005
        /*0464*/ 	.word	0x00000000
        /*0468*/ 	.short	0x010a
        /*046a*/ 	.byte	0x3f
	.zero		1


	//   ....[62]....
        /*046c*/ 	.word	0x00001dc0
        /*0470*/ 	.word	0x00000004
        /*0474*/ 	.word	0x00000000
        /*0478*/ 	.short	0x0101
        /*047a*/ 	.byte	0x3f
	.zero		1


	//   ....[63]....
        /*047c*/ 	.word	0x00001fb0
        /*0480*/ 	.word	0x00000004
        /*0484*/ 	.word	0x00000000
        /*0488*/ 	.short	0x0101
        /*048a*/ 	.byte	0x3f
	.zero		1


	//   ....[64]....
        /*048c*/ 	.word	0x000062d0
        /*0490*/ 	.word	0x00000017
        /*0494*/ 	.word	0x000000e0
        /*0498*/ 	.short	0x010a
        /*049a*/ 	.byte	0x3f
	.zero		1


	//   ....[65]....
        /*049c*/ 	.word	0x00006650
        /*04a0*/ 	.word	0x00000004
        /*04a4*/ 	.word	0x000001d8
        /*04a8*/ 	.short	0x0101
        /*04aa*/ 	.byte	0x3f
	.zero		1


	//   ....[66]....
        /*04ac*/ 	.word	0x00006da0
        /*04b0*/ 	.word	0x00000007
        /*04b4*/ 	.word	0x00000000
        /*04b8*/ 	.short	0x010a
        /*04ba*/ 	.byte	0x3f
	.zero		1


	//   ....[67]....
        /*04bc*/ 	.word	0x00006e20
        /*04c0*/ 	.word	0x00000006
        /*04c4*/ 	.word	0x00000000
        /*04c8*/ 	.short	0x010a
        /*04ca*/ 	.byte	0x3f
	.zero		1


	//   ....[68]....
        /*04cc*/ 	.word	0x00006eb0
        /*04d0*/ 	.word	0x00000007
        /*04d4*/ 	.word	0x00000000
        /*04d8*/ 	.short	0x010a
        /*04da*/ 	.byte	0x3f
	.zero		1


	//   ....[69]....
        /*04dc*/ 	.word	0x00006f40
        /*04e0*/ 	.word	0x00000006
        /*04e4*/ 	.word	0x00000000
        /*04e8*/ 	.short	0x010a
        /*04ea*/ 	.byte	0x3f
	.zero		1


	//   ....[70]....
        /*04ec*/ 	.word	0x00006fd0
        /*04f0*/ 	.word	0x00000007
        /*04f4*/ 	.word	0x00000000
        /*04f8*/ 	.short	0x010a
        /*04fa*/ 	.byte	0x3f
	.zero		1


	//   ....[71]....
        /*04fc*/ 	.word	0x00007060
        /*0500*/ 	.word	0x00000006
        /*0504*/ 	.word	0x00000000
        /*0508*/ 	.short	0x010a
        /*050a*/ 	.byte	0x3f
	.zero		1


	//   ....[72]....
        /*050c*/ 	.word	0x000070f0
        /*0510*/ 	.word	0x00000007
        /*0514*/ 	.word	0x00000000
        /*0518*/ 	.short	0x010a
        /*051a*/ 	.byte	0x3f
	.zero		1


	//   ....[73]....
        /*051c*/ 	.word	0x00007180
        /*0520*/ 	.word	0x00000006
        /*0524*/ 	.word	0x00000000
        /*0528*/ 	.short	0x010a
        /*052a*/ 	.byte	0x3f
	.zero		1


	//   ....[74]....
        /*052c*/ 	.word	0x00007210
        /*0530*/ 	.word	0x00000007
        /*0534*/ 	.word	0x00000000
        /*0538*/ 	.short	0x010a
        /*053a*/ 	.byte	0x3f
	.zero		1


	//   ....[75]....
        /*053c*/ 	.word	0x000072a0
        /*0540*/ 	.word	0x00000006
        /*0544*/ 	.word	0x00000000
        /*0548*/ 	.short	0x010a
        /*054a*/ 	.byte	0x3f
	.zero		1


	//   ....[76]....
        /*054c*/ 	.word	0x00007330
        /*0550*/ 	.word	0x00000007
        /*0554*/ 	.word	0x00000000
        /*0558*/ 	.short	0x010a
        /*055a*/ 	.byte	0x3f
	.zero		1


	//   ....[77]....
        /*055c*/ 	.word	0x000073c0
        /*0560*/ 	.word	0x00000006
        /*0564*/ 	.word	0x00000000
        /*0568*/ 	.short	0x010a
        /*056a*/ 	.byte	0x3f
	.zero		1


	//   ....[78]....
        /*056c*/ 	.word	0x00007450
        /*0570*/ 	.word	0x00000007
        /*0574*/ 	.word	0x00000000
        /*0578*/ 	.short	0x010a
        /*057a*/ 	.byte	0x3f
	.zero		1


	//   ....[79]....
        /*057c*/ 	.word	0x000074e0
        /*0580*/ 	.word	0x00000006
        /*0584*/ 	.word	0x00000000
        /*0588*/ 	.short	0x010a
        /*058a*/ 	.byte	0x3f
	.zero		1


	//   ....[80]....
        /*058c*/ 	.word	0x00007570
        /*0590*/ 	.word	0x00000007
        /*0594*/ 	.word	0x00000000
        /*0598*/ 	.short	0x010a
        /*059a*/ 	.byte	0x3f
	.zero		1


	//   ....[81]....
        /*059c*/ 	.word	0x00007600
        /*05a0*/ 	.word	0x00000006
        /*05a4*/ 	.word	0x00000000
        /*05a8*/ 	.short	0x010a
        /*05aa*/ 	.byte	0x3f
	.zero		1


	//   ....[82]....
        /*05ac*/ 	.word	0x00007690
        /*05b0*/ 	.word	0x00000007
        /*05b4*/ 	.word	0x00000000
        /*05b8*/ 	.short	0x010a
        /*05ba*/ 	.byte	0x3f
	.zero		1


	//   ....[83]....
        /*05bc*/ 	.word	0x00007720
        /*05c0*/ 	.word	0x00000006
        /*05c4*/ 	.word	0x00000000
        /*05c8*/ 	.short	0x010a
        /*05ca*/ 	.byte	0x3f
	.zero		1


	//   ....[84]....
        /*05cc*/ 	.word	0x000077b0
        /*05d0*/ 	.word	0x00000007
        /*05d4*/ 	.word	0x00000000
        /*05d8*/ 	.short	0x010a
        /*05da*/ 	.byte	0x3f
	.zero		1


	//   ....[85]....
        /*05dc*/ 	.word	0x00007840
        /*05e0*/ 	.word	0x00000006
        /*05e4*/ 	.word	0x00000000
        /*05e8*/ 	.short	0x010a
        /*05ea*/ 	.byte	0x3f
	.zero		1


	//   ....[86]....
        /*05ec*/ 	.word	0x000078d0
        /*05f0*/ 	.word	0x00000007
        /*05f4*/ 	.word	0x00000000
        /*05f8*/ 	.short	0x010a
        /*05fa*/ 	.byte	0x3f
	.zero		1


	//   ....[87]....
        /*05fc*/ 	.word	0x00007960
        /*0600*/ 	.word	0x00000006
        /*0604*/ 	.word	0x00000000
        /*0608*/ 	.short	0x010a
        /*060a*/ 	.byte	0x3f
	.zero		1


	//   ....[88]....
        /*060c*/ 	.word	0x000079f0
        /*0610*/ 	.word	0x00000007
        /*0614*/ 	.word	0x00000000
        /*0618*/ 	.short	0x010a
        /*061a*/ 	.byte	0x3f
	.zero		1


	//   ....[89]....
        /*061c*/ 	.word	0x00007a80
        /*0620*/ 	.word	0x00000006
        /*0624*/ 	.word	0x00000000
        /*0628*/ 	.short	0x010a
        /*062a*/ 	.byte	0x3f
	.zero		1


	//   ....[90]....
        /*062c*/ 	.word	0x00007b10
        /*0630*/ 	.word	0x00000007
        /*0634*/ 	.word	0x00000000
        /*0638*/ 	.short	0x010a
        /*063a*/ 	.byte	0x3f
	.zero		1


	//   ....[91]....
        /*063c*/ 	.word	0x00007ba0
        /*0640*/ 	.word	0x00000006
        /*0644*/ 	.word	0x00000000
        /*0648*/ 	.short	0x010a
        /*064a*/ 	.byte	0x3f
	.zero		1


	//   ....[92]....
        /*064c*/ 	.word	0x00007c30
        /*0650*/ 	.word	0x00000007
        /*0654*/ 	.word	0x00000000
        /*0658*/ 	.short	0x010a
        /*065a*/ 	.byte	0x3f
	.zero		1


	//   ....[93]....
        /*065c*/ 	.word	0x00007cc0
        /*0660*/ 	.word	0x00000005
        /*0664*/ 	.word	0x00000000
        /*0668*/ 	.short	0x010a
        /*066a*/ 	.byte	0x3f
	.zero		1


	//   ....[94]....
        /*066c*/ 	.word	0x00007d20
        /*0670*/ 	.word	0x00000003
        /*0674*/ 	.word	0x00000000
        /*0678*/ 	.short	0x010a
        /*067a*/ 	.byte	0x3f
	.zero		1


	//   ....[95]....
        /*067c*/ 	.word	0x00007d70
        /*0680*/ 	.word	0x00000005
        /*0684*/ 	.word	0x00000000
        /*0688*/ 	.short	0x010a
        /*068a*/ 	.byte	0x3f
	.zero		1


	//   ....[96]....
        /*068c*/ 	.word	0x00007e40
        /*0690*/ 	.word	0x00000017
        /*0694*/ 	.word	0x000000e0
        /*0698*/ 	.short	0x010a
        /*069a*/ 	.byte	0x3f
	.zero		1


	//   ....[97]....
        /*069c*/ 	.word	0x00007f10
        /*06a0*/ 	.word	0x00000007
        /*06a4*/ 	.word	0x00000000
        /*06a8*/ 	.short	0x010a
        /*06aa*/ 	.byte	0x3f
	.zero		1


	//   ....[98]....
        /*06ac*/ 	.word	0x00007f60
        /*06b0*/ 	.word	0x00000006
        /*06b4*/ 	.word	0x00000000
        /*06b8*/ 	.short	0x010a
        /*06ba*/ 	.byte	0x3f
	.zero		1


	//   ....[99]....
        /*06bc*/ 	.word	0x00007fb0
        /*06c0*/ 	.word	0x00000007
        /*06c4*/ 	.word	0x00000000
        /*06c8*/ 	.short	0x010a
        /*06ca*/ 	.byte	0x3f
	.zero		1


	//   ....[100]....
        /*06cc*/ 	.word	0x00008000
        /*06d0*/ 	.word	0x00000006
        /*06d4*/ 	.word	0x00000000
        /*06d8*/ 	.short	0x010a
        /*06da*/ 	.byte	0x3f
	.zero		1


	//   ....[101]....
        /*06dc*/ 	.word	0x00008050
        /*06e0*/ 	.word	0x00000007
        /*06e4*/ 	.word	0x00000000
        /*06e8*/ 	.short	0x010a
        /*06ea*/ 	.byte	0x3f
	.zero		1


	//   ....[102]....
        /*06ec*/ 	.word	0x000080a0
        /*06f0*/ 	.word	0x00000006
        /*06f4*/ 	.word	0x00000000
        /*06f8*/ 	.short	0x010a
        /*06fa*/ 	.byte	0x3f
	.zero		1


	//   ....[103]....
        /*06fc*/ 	.word	0x000080f0
        /*0700*/ 	.word	0x00000007
        /*0704*/ 	.word	0x00000000
        /*0708*/ 	.short	0x010a
        /*070a*/ 	.byte	0x3f
	.zero		1


	//   ....[104]....
        /*070c*/ 	.word	0x00008140
        /*0710*/ 	.word	0x00000006
        /*0714*/ 	.word	0x00000000
        /*0718*/ 	.short	0x010a
        /*071a*/ 	.byte	0x3f
	.zero		1


	//   ....[105]....
        /*071c*/ 	.word	0x00008190
        /*0720*/ 	.word	0x00000007
        /*0724*/ 	.word	0x00000000
        /*0728*/ 	.short	0x010a
        /*072a*/ 	.byte	0x3f
	.zero		1


	//   ....[106]....
        /*072c*/ 	.word	0x000081e0
        /*0730*/ 	.word	0x00000006
        /*0734*/ 	.word	0x00000000
        /*0738*/ 	.short	0x010a
        /*073a*/ 	.byte	0x3f
	.zero		1


	//   ....[107]....
        /*073c*/ 	.word	0x00008230
        /*0740*/ 	.word	0x00000007
        /*0744*/ 	.word	0x00000000
        /*0748*/ 	.short	0x010a
        /*074a*/ 	.byte	0x3f
	.zero		1


	//   ....[108]....
        /*074c*/ 	.word	0x00008280
        /*0750*/ 	.word	0x00000006
        /*0754*/ 	.word	0x00000000
        /*0758*/ 	.short	0x010a
        /*075a*/ 	.byte	0x3f
	.zero		1


	//   ....[109]....
        /*075c*/ 	.word	0x000082d0
        /*0760*/ 	.word	0x00000007
        /*0764*/ 	.word	0x00000000
        /*0768*/ 	.short	0x010a
        /*076a*/ 	.byte	0x3f
	.zero		1


	//   ....[110]....
        /*076c*/ 	.word	0x00008320
        /*0770*/ 	.word	0x00000006
        /*0774*/ 	.word	0x00000000
        /*0778*/ 	.short	0x010a
        /*077a*/ 	.byte	0x3f
	.zero		1


	//   ....[111]....
        /*077c*/ 	.word	0x00008370
        /*0780*/ 	.word	0x00000007
        /*0784*/ 	.word	0x00000000
        /*0788*/ 	.short	0x010a
        /*078a*/ 	.byte	0x3f
	.zero		1


	//   ....[112]....
        /*078c*/ 	.word	0x000083c0
        /*0790*/ 	.word	0x00000006
        /*0794*/ 	.word	0x00000000
        /*0798*/ 	.short	0x010a
        /*079a*/ 	.byte	0x3f
	.zero		1


	//   ....[113]....
        /*079c*/ 	.word	0x00008410
        /*07a0*/ 	.word	0x00000007
        /*07a4*/ 	.word	0x00000000
        /*07a8*/ 	.short	0x010a
        /*07aa*/ 	.byte	0x3f
	.zero		1


	//   ....[114]....
        /*07ac*/ 	.word	0x00008460
        /*07b0*/ 	.word	0x00000006
        /*07b4*/ 	.word	0x00000000
        /*07b8*/ 	.short	0x010a
        /*07ba*/ 	.byte	0x3f
	.zero		1


	//   ....[115]....
        /*07bc*/ 	.word	0x000084b0
        /*07c0*/ 	.word	0x00000007
        /*07c4*/ 	.word	0x00000000
        /*07c8*/ 	.short	0x010a
        /*07ca*/ 	.byte	0x3f
	.zero		1


	//   ....[116]....
        /*07cc*/ 	.word	0x00008500
        /*07d0*/ 	.word	0x00000006
        /*07d4*/ 	.word	0x00000000
        /*07d8*/ 	.short	0x010a
        /*07da*/ 	.byte	0x3f
	.zero		1


	//   ....[117]....
        /*07dc*/ 	.word	0x00008550
        /*07e0*/ 	.word	0x00000007
        /*07e4*/ 	.word	0x00000000
        /*07e8*/ 	.short	0x010a
        /*07ea*/ 	.byte	0x3f
	.zero		1


	//   ....[118]....
        /*07ec*/ 	.word	0x000085a0
        /*07f0*/ 	.word	0x00000006
        /*07f4*/ 	.word	0x00000000
        /*07f8*/ 	.short	0x010a
        /*07fa*/ 	.byte	0x3f
	.zero		1


	//   ....[119]....
        /*07fc*/ 	.word	0x000085f0
        /*0800*/ 	.word	0x00000007
        /*0804*/ 	.word	0x00000000
        /*0808*/ 	.short	0x010a
        /*080a*/ 	.byte	0x3f
	.zero		1


	//   ....[120]....
        /*080c*/ 	.word	0x00008640
        /*0810*/ 	.word	0x00000006
        /*0814*/ 	.word	0x00000000
        /*0818*/ 	.short	0x010a
        /*081a*/ 	.byte	0x3f
	.zero		1


	//   ....[121]....
        /*081c*/ 	.word	0x00008690
        /*0820*/ 	.word	0x00000007
        /*0824*/ 	.word	0x00000000
        /*0828*/ 	.short	0x010a
        /*082a*/ 	.byte	0x3f
	.zero		1


	//   ....[122]....
        /*082c*/ 	.word	0x000086e0
        /*0830*/ 	.word	0x00000006
        /*0834*/ 	.word	0x00000000
        /*0838*/ 	.short	0x010a
        /*083a*/ 	.byte	0x3f
	.zero		1


	//   ....[123]....
        /*083c*/ 	.word	0x00008730
        /*0840*/ 	.word	0x00000007
        /*0844*/ 	.word	0x00000000
        /*0848*/ 	.short	0x010a
        /*084a*/ 	.byte	0x3f
	.zero		1


	//----- nvinfo : EIATTR_NUM_MBARRIERS
	.align		4
.L_35:
        /*084c*/ 	.byte	0x03, 0x38
        /*084e*/ 	.short	0x003a


	//----- nvinfo : EIATTR_EXIT_INSTR_OFFSETS
	.align		4
        /*0850*/ 	.byte	0x04, 0x1c
        /*0852*/ 	.short	(.L_37 - .L_36)


	//   ....[0]....
.L_36:
        /*0854*/ 	.word	0x00000d00


	//   ....[1]....
        /*0858*/ 	.word	0x00001520


	//   ....[2]....
        /*085c*/ 	.word	0x00005a40


	//   ....[3]....
        /*0860*/ 	.word	0x00005fa0


	//   ....[4]....
        /*0864*/ 	.word	0x00007d10


	//----- nvinfo : EIATTR_MAX_THREADS
	.align		4
.L_37:
        /*0868*/ 	.byte	0x04, 0x05
        /*086a*/ 	.short	(.L_39 - .L_38)
.L_38:
        /*086c*/ 	.word	0x00000180
        /*0870*/ 	.word	0x00000001
        /*0874*/ 	.word	0x00000001


	//----- nvinfo : EIATTR_CRS_STACK_SIZE
	.align		4
.L_39:
        /*0878*/ 	.byte	0x04, 0x1e
        /*087a*/ 	.short	(.L_41 - .L_40)
.L_40:
        /*087c*/ 	.word	0x00000000


	//----- nvinfo : EIATTR_CBANK_PARAM_SIZE
	.align		4
.L_41:
        /*0880*/ 	.byte	0x03, 0x19
        /*0882*/ 	.short	0x0470


	//----- nvinfo : EIATTR_PARAM_CBANK
	.align		4
        /*0884*/ 	.byte	0x04, 0x0a
        /*0886*/ 	.short	(.L_43 - .L_42)
	.align		4
.L_42:
        /*0888*/ 	.word	index@(.nv.constant0._ZN7cutlass13device_kernelINS_4gemm6kernel13GemmUniversalIN4cute5tupleIJiiiiEEENS1_10collective13CollectiveMmaINS1_34MainloopSm90TmaGmmaWarpSpecializedILi28ENS5_IJNS4_1CILi2EEENSA_ILi1EEESC_EEENS1_35KernelTmaWarpSpecializedCooperativeEEENS5_IJNSA_ILi128EEESG_NSA_ILi32EEEEEEaNS5_IJlSC_lEEEaSJ_NS4_8TiledMMAINS4_8MMA_AtomIJNS4_4SM904GMMA27MMA_64x128x32_S32S8S8_SS_TNEEEENS4_6LayoutISD_NS5_IJSC_NSA_ILi0EEESR_EEEEENS5_IJNS4_10UnderscoreESU_SU_EEEEENS4_13SM90_TMA_LOADENS4_14ComposedLayoutINS4_7SwizzleILi1ELi4ELi3EEENS4_18smem_ptr_flag_bitsILi8EEENSQ_INS5_IJNSA_ILi8EEESH_EEENS5_IJSH_SC_EEEEEEEvNS4_8identityENS4_23SM90_TMA_LOAD_MULTICASTES17_vS18_EENS_8epilogue10collective6detail29Sm90TmaWarpSpecializedAdapterINS1C_15DefaultEpilogueIaSJ_SJ_NS1B_6thread17LinearCombinationIaLi1EiiLNS1G_9ScaleType4KindE0ELNS_15FloatRoundStyleE2EaEENS1_15EpilogueDefaultEEEEEvvEEEEvNT_6ParamsE)
        /*088c*/ 	.short	0x0210
        /*088e*/ 	.short	0x0470


	//----- nvinfo : EIATTR_SW_WAR
	.align		4
.L_43:
        /*0890*/ 	.byte	0x04, 0x36
        /*0892*/ 	.short	(.L_45 - .L_44)
.L_44:
        /*0894*/ 	.word	0x00000008
.L_45:


//--------------------- .nv.callgraph             --------------------------
	.section	.nv.callgraph,"",@"SHT_CUDA_CALLGRAPH"
	.align	4
	.sectionentsize	8
	.align		4
        /*0000*/ 	.word	0x00000000
	.align		4
        /*0004*/ 	.word	0xffffffff
	.align		4
        /*0008*/ 	.word	index@(_ZN7cutlass13device_kernelINS_4gemm6kernel13GemmUniversalIN4cute5tupleIJiiiiEEENS1_10collective13CollectiveMmaINS1_34MainloopSm90TmaGmmaWarpSpecializedILi28ENS5_IJNS4_1CILi2EEENSA_ILi1EEESC_EEENS1_35KernelTmaWarpSpecializedCooperativeEEENS5_IJNSA_ILi128EEESG_NSA_ILi32EEEEEEaNS5_IJlSC_lEEEaSJ_NS4_8TiledMMAINS4_8MMA_AtomIJNS4_4SM904GMMA27MMA_64x128x32_S32S8S8_SS_TNEEEENS4_6LayoutISD_NS5_IJSC_NSA_ILi0EEESR_EEEEENS5_IJNS4_10UnderscoreESU_SU_EEEEENS4_13SM90_TMA_LOADENS4_14ComposedLayoutINS4_7SwizzleILi1ELi4ELi3EEENS4_18smem_ptr_flag_bitsILi8EEENSQ_INS5_IJNSA_ILi8EEESH_EEENS5_IJSH_SC_EEEEEEEvNS4_8identityENS4_23SM90_TMA_LOAD_MULTICASTES17_vS18_EENS_8epilogue10collective6detail29Sm90TmaWarpSpecializedAdapterINS1C_15DefaultEpilogueIaSJ_SJ_NS1B_6thread17LinearCombinationIaLi1EiiLNS1G_9ScaleType4KindE0ELNS_15FloatRoundStyleE2EaEENS1_15EpilogueDefaultEEEEEvvEEEEvNT_6ParamsE)
	.align		4
        /*000c*/ 	.word	index@(__assertfail)
	.align		4
        /*0010*/ 	.word	0x00000000
	.align		4
        /*0014*/ 	.word	0xfffffffe
	.align		4
        /*0018*/ 	.word	0x00000000
	.align		4
        /*001c*/ 	.word	0xfffffffd
	.align		4
        /*0020*/ 	.word	0x00000000
	.align		4
        /*0024*/ 	.word	0xfffffffc


//--------------------- .nv.constant4             --------------------------
	.section	.nv.constant4,"a",@progbits
	.align	8
	.align		8
.nv.constant4:
        /*0000*/ 	.dword	__assertfail
	.align		8
        /*0008*/ 	.dword	__unnamed_1
	.align		8
        /*0010*/ 	.dword	_ZN39_INTERNAL_f5c0f950_4_k_cu_abb4de21_48454cuda3std3__45__cpo5beginE
	.align		8
        /*0018*/ 	.dword	_ZN39_INTERNAL_f5c0f950_4_k_cu_abb4de21_48454cuda3std3__45__cpo3endE
	.align		8
        /*0020*/ 	.dword	_ZN39_INTERNAL_f5c0f950_4_k_cu_abb4de21_48454cuda3std3__45__cpo6cbeginE
	.align		8
        /*0028*/ 	.dword	_ZN39_INTERNAL_f5c0f950_4_k_cu_abb4de21_48454cuda3std3__45__cpo4cendE
	.align		8
        /*0030*/ 	.dword	_ZN39_INTERNAL_f5c0f950_4_k_cu_abb4de21_48454cuda3std3__441_GLOBAL__N__f5c0f950_4_k_cu_abb4de21_48456ignoreE
	.align		8
        /*0038*/ 	.dword	_ZN39_INTERNAL_f5c0f950_4_k_cu_abb4de21_48454cuda3std3__419piecewise_constructE
	.align		8
        /*0040*/ 	.dword	_ZN39_INTERNAL_f5c0f950_4_k_cu_abb4de21_48454cuda3std3__48in_placeE
	.align		8
        /*0048*/ 	.dword	_ZN39_INTERNAL_f5c0f950_4_k_cu_abb4de21_48454cuda3std6ranges3__45__cpo4swapE
	.align		8
        /*0050*/ 	.dword	_ZN39_INTERNAL_f5c0f950_4_k_cu_abb4de21_48454cuda3std6ranges3__45__cpo9iter_moveE
	.align		8
        /*0058*/ 	.dword	_ZN39_INTERNAL_f5c0f950_4_k_cu_abb4de21_48454cute7productE
	.align		8
        /*0060*/ 	.dword	_ZN39_INTERNAL_f5c0f950_4_k_cu_abb4de21_48454cute1_E
	.align		8
        /*0068*/ 	.dword	$str$22
	.align		8
        /*0070*/ 	.dword	$str$23


//--------------------- .text._ZN7cutlass13device_kernelINS_4gemm6kernel13GemmUniversalIN4cute5tupleIJiiiiEEENS1_10collective13CollectiveMmaINS1_34MainloopSm90TmaGmmaWarpSpecializedILi28ENS5_IJNS4_1CILi2EEENSA_ILi1EEESC_EEENS1_35KernelTmaWarpSpecializedCooperativeEEENS5_IJNSA_ILi128EEESG_NSA_ILi32EEEEEEaNS5_IJlSC_lEEEaSJ_NS4_8TiledMMAINS4_8MMA_AtomIJNS4_4SM904GMMA27MMA_64x128x32_S32S8S8_SS_TNEEEENS4_6LayoutISD_NS5_IJSC_NSA_ILi0EEESR_EEEEENS5_IJNS4_10UnderscoreESU_SU_EEEEENS4_13SM90_TMA_LOADENS4_14ComposedLayoutINS4_7SwizzleILi1ELi4ELi3EEENS4_18smem_ptr_flag_bitsILi8EEENSQ_INS5_IJNSA_ILi8EEESH_EEENS5_IJSH_SC_EEEEEEEvNS4_8identityENS4_23SM90_TMA_LOAD_MULTICASTES17_vS18_EENS_8epilogue10collective6detail29Sm90TmaWarpSpecializedAdapterINS1C_15DefaultEpilogueIaSJ_SJ_NS1B_6thread17LinearCombinationIaLi1EiiLNS1G_9ScaleType4KindE0ELNS_15FloatRoundStyleE2EaEENS1_15EpilogueDefaultEEEEEvvEEEEvNT_6ParamsE --------------------------
	.section	.text._ZN7cutlass13device_kernelINS_4gemm6kernel13GemmUniversalIN4cute5tupleIJiiiiEEENS1_10collective13CollectiveMmaINS1_34MainloopSm90TmaGmmaWarpSpecializedILi28ENS5_IJNS4_1CILi2EEENSA_ILi1EEESC_EEENS1_35KernelTmaWarpSpecializedCooperativeEEENS5_IJNSA_ILi128EEESG_NSA_ILi32EEEEEEaNS5_IJlSC_lEEEaSJ_NS4_8TiledMMAINS4_8MMA_AtomIJNS4_4SM904GMMA27MMA_64x128x32_S32S8S8_SS_TNEEEENS4_6LayoutISD_NS5_IJSC_NSA_ILi0EEESR_EEEEENS5_IJNS4_10UnderscoreESU_SU_EEEEENS4_13SM90_TMA_LOADENS4_14ComposedLayoutINS4_7SwizzleILi1ELi4ELi3EEENS4_18smem_ptr_flag_bitsILi8EEENSQ_INS5_IJNSA_ILi8EEESH_EEENS5_IJSH_SC_EEEEEEEvNS4_8identityENS4_23SM90_TMA_LOAD_MULTICASTES17_vS18_EENS_8epilogue10collective6detail29Sm90TmaWarpSpecializedAdapterINS1C_15DefaultEpilogueIaSJ_SJ_NS1B_6thread17LinearCombinationIaLi1EiiLNS1G_9ScaleType4KindE0ELNS_15FloatRoundStyleE2EaEENS1_15EpilogueDefaultEEEEEvvEEEEvNT_6ParamsE,"ax",@progbits
	.align	128
.text._ZN7cutlass13device_kernelINS_4gemm6kernel13GemmUniversalIN4cute5tupleIJiiiiEEENS1_10collective13CollectiveMmaINS1_34MainloopSm90TmaGmmaWarpSpecializedILi28ENS5_IJNS4_1CILi2EEENSA_ILi1EEESC_EEENS1_35KernelTmaWarpSpecializedCooperativeEEENS5_IJNSA_ILi128EEESG_NSA_ILi32EEEEEEaNS5_IJlSC_lEEEaSJ_NS4_8TiledMMAINS4_8MMA_AtomIJNS4_4SM904GMMA27MMA_64x128x32_S32S8S8_SS_TNEEEENS4_6LayoutISD_NS5_IJSC_NSA_ILi0EEESR_EEEEENS5_IJNS4_10UnderscoreESU_SU_EEEEENS4_13SM90_TMA_LOADENS4_14ComposedLayoutINS4_7SwizzleILi1ELi4ELi3EEENS4_18smem_ptr_flag_bitsILi8EEENSQ_INS5_IJNSA_ILi8EEESH_EEENS5_IJSH_SC_EEEEEEEvNS4_8identityENS4_23SM90_TMA_LOAD_MULTICASTES17_vS18_EENS_8epilogue10collective6detail29Sm90TmaWarpSpecializedAdapterINS1C_15DefaultEpilogueIaSJ_SJ_NS1B_6thread17LinearCombinationIaLi1EiiLNS1G_9ScaleType4KindE0ELNS_15FloatRoundStyleE2EaEENS1_15EpilogueDefaultEEEEEvvEEEEvNT_6ParamsE:
        .type           _ZN7cutlass13device_kernelINS_4gemm6kernel13GemmUniversalIN4cute5tupleIJiiiiEEENS1_10collective13CollectiveMmaINS1_34MainloopSm90TmaGmmaWarpSpecializedILi28ENS5_IJNS4_1CILi2EEENSA_ILi1EEESC_EEENS1_35KernelTmaWarpSpecializedCooperativeEEENS5_IJNSA_ILi128EEESG_NSA_ILi32EEEEEEaNS5_IJlSC_lEEEaSJ_NS4_8TiledMMAINS4_8MMA_AtomIJNS4_4SM904GMMA27MMA_64x128x32_S32S8S8_SS_TNEEEENS4_6LayoutISD_NS5_IJSC_NSA_ILi0EEESR_EEEEENS5_IJNS4_10UnderscoreESU_SU_EEEEENS4_13SM90_TMA_LOADENS4_14ComposedLayoutINS4_7SwizzleILi1ELi4ELi3EEENS4_18smem_ptr_flag_bitsILi8EEENSQ_INS5_IJNSA_ILi8EEESH_EEENS5_IJSH_SC_EEEEEEEvNS4_8identityENS4_23SM90_TMA_LOAD_MULTICASTES17_vS18_EENS_8epilogue10collective6detail29Sm90TmaWarpSpecializedAdapterINS1C_15DefaultEpilogueIaSJ_SJ_NS1B_6thread17LinearCombinationIaLi1EiiLNS1G_9ScaleType4KindE0ELNS_15FloatRoundStyleE2EaEENS1_15EpilogueDefaultEEEEEvvEEEEvNT_6ParamsE,@function
        .size           _ZN7cutlass13device_kernelINS_4gemm6kernel13GemmUniversalIN4cute5tupleIJiiiiEEENS1_10collective13CollectiveMmaINS1_34MainloopSm90TmaGmmaWarpSpecializedILi28ENS5_IJNS4_1CILi2EEENSA_ILi1EEESC_EEENS1_35KernelTmaWarpSpecializedCooperativeEEENS5_IJNSA_ILi128EEESG_NSA_ILi32EEEEEEaNS5_IJlSC_lEEEaSJ_NS4_8TiledMMAINS4_8MMA_AtomIJNS4_4SM904GMMA27MMA_64x128x32_S32S8S8_SS_TNEEEENS4_6LayoutISD_NS5_IJSC_NSA_ILi0EEESR_EEEEENS5_IJNS4_10UnderscoreESU_SU_EEEEENS4_13SM90_TMA_LOADENS4_14ComposedLayoutINS4_7SwizzleILi1ELi4ELi3EEENS4_18smem_ptr_flag_bitsILi8EEENSQ_INS5_IJNSA_ILi8EEESH_EEENS5_IJSH_SC_EEEEEEEvNS4_8identityENS4_23SM90_TMA_LOAD_MULTICASTES17_vS18_EENS_8epilogue10collective6detail29Sm90TmaWarpSpecializedAdapterINS1C_15DefaultEpilogueIaSJ_SJ_NS1B_6thread17LinearCombinationIaLi1EiiLNS1G_9ScaleType4KindE0ELNS_15FloatRoundStyleE2EaEENS1_15EpilogueDefaultEEEEEvvEEEEvNT_6ParamsE,(.L_x_250 - _ZN7cutlass13device_kernelINS_4gemm6kernel13GemmUniversalIN4cute5tupleIJiiiiEEENS1_10collective13CollectiveMmaINS1_34MainloopSm90TmaGmmaWarpSpecializedILi28ENS5_IJNS4_1CILi2EEENSA_ILi1EEESC_EEENS1_35KernelTmaWarpSpecializedCooperativeEEENS5_IJNSA_ILi128EEESG_NSA_ILi32EEEEEEaNS5_IJlSC_lEEEaSJ_NS4_8TiledMMAINS4_8MMA_AtomIJNS4_4SM904GMMA27MMA_64x128x32_S32S8S8_SS_TNEEEENS4_6LayoutISD_NS5_IJSC_NSA_ILi0EEESR_EEEEENS5_IJNS4_10UnderscoreESU_SU_EEEEENS4_13SM90_TMA_LOADENS4_14ComposedLayoutINS4_7SwizzleILi1ELi4ELi3EEENS4_18smem_ptr_flag_bitsILi8EEENSQ_INS5_IJNSA_ILi8EEESH_EEENS5_IJSH_SC_EEEEEEEvNS4_8identityENS4_23SM90_TMA_LOAD_MULTICASTES17_vS18_EENS_8epilogue10collective6detail29Sm90TmaWarpSpecializedAdapterINS1C_15DefaultEpilogueIaSJ_SJ_NS1B_6thread17LinearCombinationIaLi1EiiLNS1G_9ScaleType4KindE0ELNS_15FloatRoundStyleE2EaEENS1_15EpilogueDefaultEEEEEvvEEEEvNT_6ParamsE)
        .other          _ZN7cutlass13device_kernelINS_4gemm6kernel13GemmUniversalIN4cute5tupleIJiiiiEEENS1_10collective13CollectiveMmaINS1_34MainloopSm90TmaGmmaWarpSpecializedILi28ENS5_IJNS4_1CILi2EEENSA_ILi1EEESC_EEENS1_35KernelTmaWarpSpecializedCooperativeEEENS5_IJNSA_ILi128EEESG_NSA_ILi32EEEEEEaNS5_IJlSC_lEEEaSJ_NS4_8TiledMMAINS4_8MMA_AtomIJNS4_4SM904GMMA27MMA_64x128x32_S32S8S8_SS_TNEEEENS4_6LayoutISD_NS5_IJSC_NSA_ILi0EEESR_EEEEENS5_IJNS4_10UnderscoreESU_SU_EEEEENS4_13SM90_TMA_LOADENS4_14ComposedLayoutINS4_7SwizzleILi1ELi4ELi3EEENS4_18smem_ptr_flag_bitsILi8EEENSQ_INS5_IJNSA_ILi8EEESH_EEENS5_IJSH_SC_EEEEEEEvNS4_8identityENS4_23SM90_TMA_LOAD_MULTICASTES17_vS18_EENS_8epilogue10collective6detail29Sm90TmaWarpSpecializedAdapterINS1C_15DefaultEpilogueIaSJ_SJ_NS1B_6thread17LinearCombinationIaLi1EiiLNS1G_9ScaleType4KindE0ELNS_15FloatRoundStyleE2EaEENS1_15EpilogueDefaultEEEEEvvEEEEvNT_6ParamsE,@"STO_CUDA_ENTRY STV_DEFAULT"
_ZN7cutlass13device_kernelINS_4gemm6kernel13GemmUniversalIN4cute5tupleIJiiiiEEENS1_10collective13CollectiveMmaINS1_34MainloopSm90TmaGmmaWarpSpecializedILi28ENS5_IJNS4_1CILi2EEENSA_ILi1EEESC_EEENS1_35KernelTmaWarpSpecializedCooperativeEEENS5_IJNSA_ILi128EEESG_NSA_ILi32EEEEEEaNS5_IJlSC_lEEEaSJ_NS4_8TiledMMAINS4_8MMA_AtomIJNS4_4SM904GMMA27MMA_64x128x32_S32S8S8_SS_TNEEEENS4_6LayoutISD_NS5_IJSC_NSA_ILi0EEESR_EEEEENS5_IJNS4_10UnderscoreESU_SU_EEEEENS4_13SM90_TMA_LOADENS4_14ComposedLayoutINS4_7SwizzleILi1ELi4ELi3EEENS4_18smem_ptr_flag_bitsILi8EEENSQ_INS5_IJNSA_ILi8EEESH_EEENS5_IJSH_SC_EEEEEEEvNS4_8identityENS4_23SM90_TMA_LOAD_MULTICASTES17_vS18_EENS_8epilogue10collective6detail29Sm90TmaWarpSpecializedAdapterINS1C_15DefaultEpilogueIaSJ_SJ_NS1B_6thread17LinearCombinationIaLi1EiiLNS1G_9ScaleType4KindE0ELNS_15FloatRoundStyleE2EaEENS1_15EpilogueDefaultEEEEEvvEEEEvNT_6ParamsE:
[----:B------:R-:W0:Y:S01]  /*0000*/  LDC R1, c[0x0][0x28] ;  /* 0x00000a00ff017b82 */ /* 0x000e220000000800 */
[----:B------:R-:W1:Y:S01]  /*0010*/  S2R R94, SR_TID.X ;  /* 0x00000000005e7919 */ /* 0x000e620000002100 */
[----:B------:R-:W-:Y:S01]  /*0020*/  ELECT P0, URZ, PT ;  /* 0x00000000003f782f */ /* 0x000fe20003800000 */
[----:B------:R-:W-:Y:S01]  /*0030*/  BSSY B0, `(.L_x_0) ;  /* 0x000000f000007945 */ /* 0x000fe20003800000 */
[--C-:B-1----:R-:W-:Y:S02]  /*0040*/  SHF.R.U32.HI R0, RZ, 0x5, R94.reuse ;  /* 0x00000005ff007819 */ /* 0x102fe4000001165e */
[----:B------:R-:W-:-:S03]  /*0050*/  SHF.R.U32.HI R7, RZ, 0x7, R94 ;  /* 0x00000007ff077819 */ /* 0x000fc6000001165e */
[----:B------:R-:W1:Y:S04]  /*0060*/  SHFL.IDX PT, R3, R0, RZ, 0x1f ;  /* 0x00001fff00037589 */ /* 0x000e6800000e0000 */
[----:B------:R2:W3:Y:S01]  /*0070*/  SHFL.IDX PT, R2, R7, RZ, 0x1f ;  /* 0x00001fff07027589 */ /* 0x0004e200000e0000 */
[----:B-1----:R-:W-:-:S13]  /*0080*/  ISETP.NE.OR P0, PT, R3, RZ, !P0 ;  /* 0x000000ff0300720c */ /* 0x002fda0004705670 */
[----:B0-23--:R-:W-:Y:S05]  /*0090*/  @P0 BRA `(.L_x_1) ;  /* 0x0000000000200947 */ /* 0x00dfea0003800000 */
[----:B------:R-:W-:Y:S02]  /*00a0*/  ULDC.64 UR4, c[0x0][0x198] ;  /* 0x0000660000047ab9 */ /* 0x000fe40000000a00 */
[----:B------:R-:W-:Y:S02]  /*00b0*/  UIADD3 UR6, UP0, UR4, 0xf0, URZ ;  /* 0x000000f004067890 */ /* 0x000fe4000ff1e03f */
[----:B------:R-:W-:Y:S02]  /*00c0*/  UIADD3 UR4, UP1, UR4, 0x1f0, URZ ;  /* 0x000001f004047890 */ /* 0x000fe4000ff3e03f */
[----:B------:R-:W-:Y:S02]  /*00d0*/  UIADD3.X UR7, URZ, UR5, URZ, UP0, !UPT ;  /* 0x000000053f077290 */ /* 0x000fe400087fe43f */
[----:B------:R-:W-:-:S07]  /*00e0*/  UIADD3.X UR5, URZ, UR5, URZ, UP1, !UPT ;  /* 0x000000053f057290 */ /* 0x000fce0008ffe43f */
[----:B------:R0:W-:Y:S02]  /*00f0*/  UTMACCTL.PF [UR6] ;  /* 0x00000000060079b9 */ /* 0x0001e40008040000 */
[----:B------:R0:W-:Y:S02]  /*0100*/  UTMACCTL.PF [UR4] ;  /* 0x00000000040079b9 */ /* 0x0001e40008040000 */
[----:B0-----:R-:W-:Y:S01]  /*0110*/  NOP ;  /* 0x0000000000007918 */ /* 0x001fe20000000000 */
.L_x_1:
[----:B------:R-:W-:Y:S05]  /*0120*/  BSYNC B0 ;  /* 0x0000000000007941 */ /* 0x000fea0003800000 */
.L_x_0:
[----:B------:R-:W0:Y:S02]  /*0130*/  SHFL.IDX PT, R5, R0, RZ, 0x1f ;  /* 0x00001fff00057589 */ /* 0x000e2400000e0000 */
[----:B0-----:R-:W-:-:S13]  /*0140*/  ISETP.NE.AND P0, PT, R5, RZ, PT ;  /* 0x000000ff0500720c */ /* 0x001fda0003f05270 */
[----:B------:R-:W-:Y:S05]  /*0150*/  @P0 BRA `(.L_x_2) ;  /* 0x0000000400240947 */ /* 0x000fea0003800000 */
[----:B------:R-:W-:Y:S01]  /*0160*/  ELECT P0, URZ, PT ;  /* 0x00000000003f782f */ /* 0x000fe20003800000 */
[----:B------:R-:W-:-:S12]  /*0170*/  BSSY B0, `(.L_x_2) ;  /* 0x0000047000007945 */ /* 0x000fd80003800000 */
[----:B------:R-:W-:Y:S05]  /*0180*/  @!P0 BRA `(.L_x_3) ;  /* 0x0000000400148947 */ /* 0x000fea0003800000 */
[----:B------:R-:W0:Y:S01]  /*0190*/  S2UR UR8, SR_CgaCtaId ;  /* 0x00000000000879c3 */ /* 0x000e220000008800 */
[----:B------:R-:W-:Y:S01]  /*01a0*/  UMOV UR4, 0x400 ;  /* 0x0000040000047882 */ /* 0x000fe20000000000 */
[----:B------:R-:W-:Y:S01]  /*01b0*/  UMOV UR5, 0x1 ;  /* 0x0000000100057882 */ /* 0x000fe20000000000 */
[----:B------:R-:W-:Y:S02]  /*01c0*/  UMOV UR6, 0x4 ;  /* 0x0000000400067882 */ /* 0x000fe40000000000 */
[----:B------:R-:W-:-:S04]  /*01d0*/  UIADD3 UR6, -UR6, 0x100000, URZ ;  /* 0x0010000006067890 */ /* 0x000fc8000fffe13f */
[----:B------:R-:W-:Y:S02]  /*01e0*/  USHF.L.U32 UR7, UR6, 0xb, URZ ;  /* 0x0000000b06077899 */ /* 0x000fe4000800063f */
[----:B------:R-:W-:Y:S02]  /*01f0*/  USHF.L.U32 UR6, UR6, 0x1, URZ ;  /* 0x0000000106067899 */ /* 0x000fe4000800063f */
[----:B0-----:R-:W-:Y:S02]  /*0200*/  ULEA UR8, UR8, UR4, 0x18 ;  /* 0x0000000408087291 */ /* 0x001fe4000f8ec03f */
[----:B------:R-:W-:-:S04]  /*0210*/  UIADD3 UR4, -UR5, 0x100000, URZ ;  /* 0x0010000005047890 */ /* 0x000fc8000fffe13f */
[----:B------:R-:W-:Y:S02]  /*0220*/  USHF.L.U32 UR5, UR4, 0xb, URZ ;  /* 0x0000000b04057899 */ /* 0x000fe4000800063f */
[----:B------:R-:W-:Y:S01]  /*0230*/  USHF.L.U32 UR4, UR4, 0x1, URZ ;  /* 0x0000000104047899 */ /* 0x000fe2000800063f */
[----:B------:R-:W0:Y:S11]  /*0240*/  FENCE.VIEW.ASYNC.S ;  /* 0x00000000000073c6 */ /* 0x000e360000000000 */
[----:B0-----:R0:W1:Y:S01]  /*0250*/  SYNCS.EXCH.64 URZ, [UR8], UR4 ;  /* 0x00000004083f75b2 */ /* 0x0010620008000100 */
[----:B------:R0:W2:Y:S01]  /*0260*/  SYNCS.EXCH.64 URZ, [UR8+0xe0], UR6 ;  /* 0x0000e006083f75b2 */ /* 0x0000a20008000100 */
[----:B------:R0:W3:Y:S01]  /*0270*/  SYNCS.EXCH.64 URZ, [UR8+0x8], UR4 ;  /* 0x00000804083f75b2 */ /* 0x0000e20008000100 */
[----:B------:R0:W4:Y:S01]  /*0280*/  SYNCS.EXCH.64 URZ, [UR8+0xe8], UR6 ;  /* 0x0000e806083f75b2 */ /* 0x0001220008000100 */
[----:B------:R0:W0:Y:S01]  /*0290*/  SYNCS.EXCH.64 URZ, [UR8+0x10], UR4 ;  /* 0x00001004083f75b2 */ /* 0x0000220008000100 */
        /* <DEDUP_REMOVED lines=51> */
[----:B-1234-:R-:W-:Y:S01]  /*05d0*/  NOP ;  /* 0x0000000000007918 */ /* 0x01efe20000000000 */
.L_x_3:
[----:B0-----:R-:W-:Y:S05]  /*05e0*/  BSYNC B0 ;  /* 0x0000000000007941 */ /* 0x001fea0003800000 */
.L_x_2:
[----:B------:R-:W-:Y:S01]  /*05f0*/  SHF.R.S32.HI R9, RZ, 0x1f, R94 ;  /* 0x0000001fff097819 */ /* 0x000fe2000001145e */
[----:B------:R-:W0:Y:S01]  /*0600*/  SHFL.IDX PT, R0, R0, RZ, 0x1f ;  /* 0x00001fff00007589 */ /* 0x000e2200000e0000 */
[----:B------:R-:W1:Y:S01]  /*0610*/  S2UR UR8, SR_CTAID.X ;  /* 0x00000000000879c3 */ /* 0x000e620000002500 */
[----:B------:R-:W-:Y:S02]  /*0620*/  ELECT P0, URZ, PT ;  /* 0x00000000003f782f */ /* 0x000fe40003800000 */
[----:B------:R-:W-:Y:S01]  /*0630*/  LEA.HI R9, R9, R94, RZ, 0x7 ;  /* 0x0000005e09097211 */ /* 0x000fe200078f38ff */
[----:B------:R-:W2:Y:S01]  /*0640*/  S2R R4, SR_CTAID.Y ;  /* 0x0000000000047919 */ /* 0x000ea20000002600 */
[----:B------:R-:W-:Y:S01]  /*0650*/  SHF.R.S32.HI R6, RZ, 0x1f, R5 ;  /* 0x0000001fff067819 */ /* 0x000fe20000011405 */
[----:B------:R-:W-:Y:S01]  /*0660*/  ULDC UR4, c[0x0][0x150] ;  /* 0x0000540000047ab9 */ /* 0x000fe20000000800 */
[----:B------:R-:W-:Y:S01]  /*0670*/  LOP3.LUT R9, R9, 0xffffff80, RZ, 0xc0, !PT ;  /* 0xffffff8009097812 */ /* 0x000fe200078ec0ff */
[----:B------:R-:W-:Y:S01]  /*0680*/  NOP ;  /* 0x0000000000007918 */ /* 0x000fe20000000000 */
[----:B------:R-:W-:Y:S01]  /*0690*/  LEA.HI R6, R6, R5, RZ, 0x2 ;  /* 0x0000000506067211 */ /* 0x000fe200078f10ff */
[----:B------:R-:W3:Y:S01]  /*06a0*/  LDC R11, c[0x0][0x144] ;  /* 0x00005100ff0b7b82 */ /* 0x000ee20000000800 */
[----:B------:R-:W-:Y:S01]  /*06b0*/  NOP ;  /* 0x0000000000007918 */ /* 0x000fe20000000000 */
[----:B------:R-:W-:Y:S01]  /*06c0*/  IMAD.IADD R8, R94, 0x1, -R9 ;  /* 0x000000015e087824 */ /* 0x000fe200078e0a09 */
[----:B------:R-:W-:Y:S01]  /*06d0*/  LOP3.LUT R6, R6, 0x3ffffffc, RZ, 0xc0, !PT ;  /* 0x3ffffffc06067812 */ /* 0x000fe200078ec0ff */
[----:B------:R-:W-:Y:S01]  /*06e0*/  IMAD.MOV.U32 R22, RZ, RZ, 0x1 ;  /* 0x00000001ff167424 */ /* 0x000fe200078e00ff */
[----:B------:R-:W-:-:S02]  /*06f0*/  ISETP.NE.AND P3, PT, R2, RZ, PT ;  /* 0x000000ff0200720c */ /* 0x000fc40003f65270 */
[----:B------:R-:W-:Y:S01]  /*0700*/  SHF.R.S32.HI R9, RZ, 0x1f, R8 ;  /* 0x0000001fff097819 */ /* 0x000fe20000011408 */
[----:B------:R-:W-:Y:S01]  /*0710*/  IMAD.IADD R6, R5, 0x1, -R6 ;  /* 0x0000000105067824 */ /* 0x000fe200078e0a06 */
[----:B------:R-:W4:Y:S02]  /*0720*/  LDC R13, c[0x0][0x140] ;  /* 0x00005000ff0d7b82 */ /* 0x000f240000000800 */
[----:B------:R-:W-:Y:S02]  /*0730*/  LEA.HI R9, R9, R8, RZ, 0x3 ;  /* 0x0000000809097211 */ /* 0x000fe400078f18ff */
[----:B0-----:R-:W-:Y:S02]  /*0740*/  ISETP.NE.OR P0, PT, R0, RZ, !P0 ;  /* 0x000000ff0000720c */ /* 0x001fe40004705670 */
[----:B------:R-:W-:Y:S02]  /*0750*/  SHF.R.S32.HI R0, RZ, 0x3, R9 ;  /* 0x00000003ff007819 */ /* 0x000fe40000011409 */
[----:B-1----:R-:W-:-:S02]  /*0760*/  I2FP.F32.U32 R10, UR8 ;  /* 0x00000008000a7c45 */ /* 0x002fc40008201000 */
[----:B------:R-:W-:-:S03]  /*0770*/  SHF.R.S32.HI R9, RZ, 0x1f, R9 ;  /* 0x0000001fff097819 */ /* 0x000fc60000011409 */
[----:B------:R-:W-:Y:S01]  /*0780*/  FMUL R10, R10, UR4 ;  /* 0x000000040a0a7c20 */ /* 0x000fe20008400000 */
[----:B------:R-:W-:Y:S01]  /*0790*/  LEA.HI R9, R9, R0, RZ, 0x2 ;  /* 0x0000000009097211 */ /* 0x000fe200078f10ff */
[----:B------:R-:W-:Y:S01]  /*07a0*/  ULDC UR4, c[0x0][0x154] ;  /* 0x0000550000047ab9 */ /* 0x000fe20000000800 */
[----:B--2---:R-:W-:Y:S01]  /*07b0*/  I2FP.F32.U32 R12, R4 ;  /* 0x00000004000c7245 */ /* 0x004fe20000201000 */
[----:B------:R-:W-:Y:S01]  /*07c0*/  VOTEU.ALL UP0, P0 ;  /* 0x00000000003f7886 */ /* 0x000fe20000000000 */
[----:B------:R-:W-:Y:S01]  /*07d0*/  LOP3.LUT R9, R9, 0xfffffffc, RZ, 0xc0, !PT ;  /* 0xfffffffc09097812 */ /* 0x000fe200078ec0ff */
[----:B------:R-:W0:Y:S01]  /*07e0*/  F2I.U32.TRUNC.NTZ R10, R10 ;  /* 0x0000000a000a7305 */ /* 0x000e22000020f000 */
[----:B------:R-:W-:Y:S01]  /*07f0*/  VOTEU.ALL UP1, P0 ;  /* 0x00000000003f7886 */ /* 0x000fe20000020000 */
[----:B------:R-:W-:Y:S01]  /*0800*/  FMUL R12, R12, UR4 ;  /* 0x000000040c0c7c20 */ /* 0x000fe20008400000 */
[----:B------:R-:W1:Y:S01]  /*0810*/  @!UP0 S2UR UR7, SR_CgaCtaId ;  /* 0x00000000000789c3 */ /* 0x000e620000008800 */
[----:B------:R-:W-:Y:S01]  /*0820*/  IMAD.IADD R9, R0, 0x1, -R9 ;  /* 0x0000000100097824 */ /* 0x000fe200078e0a09 */
[----:B------:R-:W-:Y:S01]  /*0830*/  SHF.R.S32.HI R0, RZ, 0x1f, R3 ;  /* 0x0000001fff007819 */ /* 0x000fe20000011403 */
[----:B------:R-:W-:Y:S01]  /*0840*/  UMOV UR4, 0x20 ;  /* 0x0000002000047882 */ /* 0x000fe20000000000 */
[----:B------:R-:W-:Y:S01]  /*0850*/  @!UP0 UMOV UR6, 0x400 ;  /* 0x0000040000068882 */ /* 0x000fe20000000000 */
[----:B------:R-:W-:Y:S01]  /*0860*/  IMAD R19, R6, 0x4, R9 ;  /* 0x0000000406137824 */ /* 0x000fe200078e0209 */
[----:B------:R-:W2:Y:S01]  /*0870*/  F2I.U32.TRUNC.NTZ R12, R12 ;  /* 0x0000000c000c7305 */ /* 0x000ea2000020f000 */
[----:B------:R-:W-:Y:S01]  /*0880*/  LEA.HI R0, R0, R3, RZ, 0x2 ;  /* 0x0000000300007211 */ /* 0x000fe200078f10ff */
[----:B------:R-:W5:Y:S01]  /*0890*/  LDC R9, c[0x0][0x148] ;  /* 0x00005200ff097b82 */ /* 0x000f620000000800 */
[----:B------:R-:W-:-:S04]  /*08a0*/  @!UP0 UIADD3 UR4, -UR4, 0x100000, URZ ;  /* 0x0010000004048890 */ /* 0x000fc8000fffe13f */
[----:B------:R-:W-:Y:S02]  /*08b0*/  @!UP0 USHF.L.U32 UR5, UR4, 0xb, URZ ;  /* 0x0000000b04058899 */ /* 0x000fe4000800063f */
[----:B------:R-:W-:Y:S01]  /*08c0*/  @!UP0 USHF.L.U32 UR4, UR4, 0x1, URZ ;  /* 0x0000000104048899 */ /* 0x000fe2000800063f */
[----:B------:R-:W-:Y:S01]  /*08d0*/  LEA.HI R6, R19, R19, RZ, 0x1 ;  /* 0x0000001313067211 */ /* 0x000fe200078f08ff */
[----:B0-----:R-:W-:Y:S01]  /*08e0*/  IMAD.MOV R14, RZ, RZ, -R10 ;  /* 0x000000ffff0e7224 */ /* 0x001fe200078e0a0a */
[----:B------:R-:W-:Y:S02]  /*08f0*/  LOP3.LUT R0, R0, 0xfffffffc, RZ, 0xc0, !PT ;  /* 0xfffffffc00007812 */ /* 0x000fe400078ec0ff */
[----:B------:R-:W-:Y:S01]  /*0900*/  LOP3.LUT R10, R6, 0xfffffffe, RZ, 0xc0, !PT ;  /* 0xfffffffe060a7812 */ /* 0x000fe200078ec0ff */
[----:B---3--:R-:W-:Y:S01]  /*0910*/  IMAD R6, R11, R14, UR8 ;  /* 0x000000080b067e24 */ /* 0x008fe2000f8e020e */
[----:B----4-:R-:W-:Y:S01]  /*0920*/  ISETP.EQ.U32.AND P2, PT, R13, 0x1, PT ;  /* 0x000000010d00780c */ /* 0x010fe20003f42070 */
[----:B------:R-:W-:-:S02]  /*0930*/  IMAD.IADD R3, R3, 0x1, -R0 ;  /* 0x0000000103037824 */ /* 0x000fc400078e0a00 */
[C---:B------:R-:W-:Y:S02]  /*0940*/  IMAD.IADD R11, R19.reuse, 0x1, -R10 ;  /* 0x00000001130b7824 */ /* 0x040fe400078e0a0a */
[----:B------:R-:W-:Y:S01]  /*0950*/  IMAD.SHL.U32 R10, R19, 0x4, RZ ;  /* 0x00000004130a7824 */ /* 0x000fe200078e00ff */
[----:B------:R-:W-:Y:S01]  /*0960*/  ISETP.NE.AND P1, PT, R3, 0x3, PT ;  /* 0x000000030300780c */ /* 0x000fe20003f25270 */
[----:B--2---:R-:W-:Y:S01]  /*0970*/  IMAD.MOV R24, RZ, RZ, -R12 ;  /* 0x000000ffff187224 */ /* 0x004fe200078e0a0c */
[----:B------:R-:W-:Y:S01]  /*0980*/  ISETP.NE.AND P4, PT, R11, R6, PT ;  /* 0x000000060b00720c */ /* 0x000fe20003f85270 */
[----:B-1----:R-:W-:Y:S01]  /*0990*/  @!UP0 ULEA UR6, UR7, UR6, 0x18 ;  /* 0x0000000607068291 */ /* 0x002fe2000f8ec03f */
[----:B------:R-:W-:Y:S01]  /*09a0*/  LOP3.LUT R19, R19, 0xc, R10, 0x78, !PT ;  /* 0x0000000c13137812 */ /* 0x000fe200078e780a */
[----:B------:R-:W-:Y:S01]  /*09b0*/  VOTEU.ALL UP0, P0 ;  /* 0x00000000003f7886 */ /* 0x000fe20000000000 */
[----:B------:R-:W-:Y:S01]  /*09c0*/  LOP3.LUT P0, RZ, R8, 0x7, RZ, 0xc0, !PT ;  /* 0x0000000708ff7812 */ /* 0x000fe2000780c0ff */
[----:B------:R-:W-:Y:S01]  /*09d0*/  VIADD R8, R2, 0xffffffff ;  /* 0xffffffff02087836 */ /* 0x000fe20000000000 */
[----:B------:R-:W-:Y:S01]  /*09e0*/  ISETP.EQ.OR P1, PT, R3, RZ, !P1 ;  /* 0x000000ff0300720c */ /* 0x000fe20004f22670 */
[----:B-----5:R-:W-:Y:S01]  /*09f0*/  IMAD R11, R9, R24, R4 ;  /* 0x00000018090b7224 */ /* 0x020fe200078e0204 */
[----:B------:R-:W-:-:S02]  /*0a00*/  ISETP.LT.U32.AND P0, PT, R19, 0x2, !P0 ;  /* 0x000000021300780c */ /* 0x000fc40004701070 */
[----:B------:R-:W-:Y:S02]  /*0a10*/  ISETP.EQ.AND P1, PT, R2, RZ, P1 ;  /* 0x000000ff0200720c */ /* 0x000fe40000f22270 */
[----:B------:R-:W-:Y:S01]  /*0a20*/  ISETP.GE.U32.AND P6, PT, R8, 0x2, PT ;  /* 0x000000020800780c */ /* 0x000fe20003fc6070 */
[----:B------:R-:W0:Y:S02]  /*0a30*/  FENCE.VIEW.ASYNC.S ;  /* 0x00000000000073c6 */ /* 0x000e240000000000 */
[----:B0-----:R0:W1:Y:S01]  /*0a40*/  @!UP0 SYNCS.EXCH.64 URZ, [UR6+0x1d0], UR4 ;  /* 0x0001d004063f85b2 */ /* 0x0010620008000100 */
[----:B------:R-:W-:Y:S02]  /*0a50*/  @P4 LEA.HI R0, R19, R19, RZ, 0x1 ;  /* 0x0000001313004211 */ /* 0x000fe400078f08ff */
[----:B------:R-:W-:Y:S02]  /*0a60*/  SEL R18, RZ, 0x1, !P1 ;  /* 0x00000001ff127807 */ /* 0x000fe40004800000 */
[----:B------:R-:W-:-:S02]  /*0a70*/  @P4 SHF.R.S32.HI R0, RZ, 0x1, R0 ;  /* 0x00000001ff004819 */ /* 0x000fc40000011400 */
[----:B------:R-:W-:Y:S02]  /*0a80*/  SEL R18, R18, 0x2, P6 ;  /* 0x0000000212127807 */ /* 0x000fe40003000000 */
[----:B------:R-:W-:Y:S02]  /*0a90*/  @P4 ISETP.NE.AND P5, PT, R0, R11, PT ;  /* 0x0000000b0000420c */ /* 0x000fe40003fa5270 */
[----:B------:R-:W-:Y:S02]  /*0aa0*/  SEL R11, RZ, 0x1, !P0 ;  /* 0x00000001ff0b7807 */ /* 0x000fe40004000000 */
[----:B------:R-:W-:Y:S02]  /*0ab0*/  @P4 SEL R22, RZ, 0x1, P5 ;  /* 0x00000001ff164807 */ /* 0x000fe40002800000 */
[----:B------:R-:W-:Y:S01]  /*0ac0*/  LOP3.LUT R0, R94, 0x7f, RZ, 0xc0, !PT ;  /* 0x0000007f5e007812 */ /* 0x000fe200078ec0ff */
[----:B------:R0:W2:Y:S01]  /*0ad0*/  @!UP1 SYNCS.EXCH.64 URZ, [UR6+0x1d8], UR4 ;  /* 0x0001d804063f95b2 */ /* 0x0000a20008000100 */
[----:B------:R-:W-:Y:S01]  /*0ae0*/  LOP3.LUT R22, R22, R11, RZ, 0xc0, !PT ;  /* 0x0000000b16167212 */ /* 0x000fe200078ec0ff */
[----:B------:R-:W-:Y:S01]  /*0af0*/  NOP ;  /* 0x0000000000007918 */ /* 0x000fe20000000000 */
[----:B------:R-:W-:Y:S05]  /*0b00*/  @!P2 BRA `(.L_x_4) ;  /* 0x000000000008a947 */ /* 0x000fea0003800000 */
[----:B-12---:R-:W-:Y:S01]  /*0b10*/  UCGABAR_ARV ;  /* 0x00000000000079c7 */ /* 0x006fe20008000000 */
[----:B------:R-:W-:Y:S05]  /*0b20*/  BRA `(.L_x_5) ;  /* 0x0000000000047947 */ /* 0x000fea0003800000 */
.L_x_4:
[----:B-12---:R-:W-:Y:S01]  /*0b30*/  NOP ;  /* 0x0000000000007918 */ /* 0x006fe20000000000 */
.L_x_5:
[----:B------:R-:W1:Y:S01]  /*0b40*/  LDC R2, c[0x0][0x65c] ;  /* 0x00019700ff027b82 */ /* 0x000e620000000800 */
[----:B------:R-:W-:Y:S02]  /*0b50*/  IMAD.U32 R10, RZ, RZ, UR8 ;  /* 0x00000008ff0a7e24 */ /* 0x000fe4000f8e00ff */
[----:B------:R-:W-:Y:S01]  /*0b60*/  IMAD.MOV.U32 R11, RZ, RZ, RZ ;  /* 0x000000ffff0b7224 */ /* 0x000fe200078e00ff */
[----:B-1----:R-:W-:-:S04]  /*0b70*/  ISETP.NE.AND P1, PT, R2, 0x1, PT ;  /* 0x000000010200780c */ /* 0x002fc80003f25270 */
[----:B------:R-:W-:-:S09]  /*0b80*/  P2R R5, PR, RZ, 0x2 ;  /* 0x00000002ff057803 */ /* 0x000fd20000000000 */
[----:B------:R-:W1:Y:S01]  /*0b90*/  @P1 LDC R17, c[0x0][0x10] ;  /* 0x00000400ff111b82 */ /* 0x000e620000000800 */
[----:B------:R-:W-:Y:S02]  /*0ba0*/  @P1 IMAD.MOV.U32 R5, RZ, RZ, RZ ;  /* 0x000000ffff051224 */ /* 0x000fe400078e00ff */
[----:B------:R-:W-:-:S05]  /*0bb0*/  @P1 IMAD.MOV.U32 R15, RZ, RZ, RZ ;  /* 0x000000ffff0f1224 */ /* 0x000fca00078e00ff */
[----:B------:R-:W2:Y:S01]  /*0bc0*/  @!P1 LDC R13, c[0x0][0xc] ;  /* 0x00000300ff0d9b82 */ /* 0x000ea20000000800 */
[----:B0-----:R-:W-:Y:S01]  /*0bd0*/  ULDC UR4, c[0x0][0xc] ;  /* 0x0000030000047ab9 */ /* 0x001fe20000000800 */
[----:B------:R-:W-:Y:S01]  /*0be0*/  ULDC UR5, c[0x0][0x10] ;  /* 0x0000040000057ab9 */ /* 0x000fe20000000800 */
[----:B------:R-:W-:Y:S01]  /*0bf0*/  ULDC UR6, c[0x0][0x14] ;  /* 0x0000050000067ab9 */ /* 0x000fe20000000800 */
[----:B------:R-:W-:-:S04]  /*0c00*/  UIMAD.WIDE.U32 UR4, UR4, UR5, URZ ;  /* 0x00000005040472a5 */ /* 0x000fc8000f8e003f */
[----:B------:R-:W-:Y:S02]  /*0c10*/  UIMAD.WIDE.U32 UR36, UR4, UR6, URZ ;  /* 0x00000006042472a5 */ /* 0x000fe4000f8e003f */
[----:B------:R-:W-:-:S04]  /*0c20*/  UIMAD UR42, UR5, UR6, URZ ;  /* 0x00000006052a72a4 */ /* 0x000fc8000f8e023f */
[----:B------:R-:W-:Y:S01]  /*0c30*/  UIADD3 UR42, UR37, UR42, URZ ;  /* 0x0000002a252a7290 */ /* 0x000fe2000fffe03f */
[----:B-1----:R-:W-:-:S04]  /*0c40*/  @P1 IMAD.WIDE.U32 R16, R17, UR8, R4 ;  /* 0x0000000811101c25 */ /* 0x002fc8000f8e0004 */
[----:B------:R-:W-:Y:S02]  /*0c50*/  @P1 IMAD.IADD R17, R17, 0x1, R15 ;  /* 0x0000000111111824 */ /* 0x000fe400078e020f */
[----:B--2---:R-:W-:-:S04]  /*0c60*/  @!P1 IMAD.WIDE.U32 R10, R4, R13, R10 ;  /* 0x0000000d040a9225 */ /* 0x004fc800078e000a */
[----:B------:R-:W-:Y:S02]  /*0c70*/  @!P1 IMAD.MOV.U32 R16, RZ, RZ, R10 ;  /* 0x000000ffff109224 */ /* 0x000fe400078e000a */
[----:B------:R-:W-:Y:S01]  /*0c80*/  @!P1 IMAD.MOV.U32 R17, RZ, RZ, R11 ;  /* 0x000000ffff119224 */ /* 0x000fe200078e000b */
[----:B------:R-:W-:Y:S06]  /*0c90*/  @!P2 BRA `(.L_x_6) ;  /* 0x00000000000ca947 */ /* 0x000fec0003800000 */
[----:B------:R-:W-:Y:S01]  /*0ca0*/  UCGABAR_WAIT ;  /* 0x0000000000007dc7 */ /* 0x000fe20008000000 */
[----:B------:R-:W-:Y:S01]  /*0cb0*/  CCTL.IVALL ;  /* 0x00000000ff00798f */ /* 0x000fe20002000000 */
[----:B------:R-:W-:Y:S05]  /*0cc0*/  BRA `(.L_x_7) ;  /* 0x0000000000047947 */ /* 0x000fea0003800000 */
.L_x_6:
[----:B------:R-:W-:Y:S06]  /*0cd0*/  BAR.SYNC.DEFER_BLOCKING 0x0 ;  /* 0x0000000000007b1d */ /* 0x000fec0000010000 */
.L_x_7:
[----:B------:R-:W-:Y:S05]  /*0ce0*/  @!P3 BRA `(.L_x_8) ;  /* 0x0000004c0058b947 */ /* 0x000fea0003800000 */
[----:B------:R-:W-:-:S13]  /*0cf0*/  ISETP.GT.U32.AND P0, PT, R8, 0x1, PT ;  /* 0x000000010800780c */ /* 0x000fda0003f04070 */
[----:B------:R-:W-:Y:S05]  /*0d00*/  @P0 EXIT ;  /* 0x000000000000094d */ /* 0x000fea0003800000 */
[----:B------:R-:W-:Y:S01]  /*0d10*/  ULDC.64 UR4, c[0x0][0x650] ;  /* 0x0001940000047ab9 */ /* 0x000fe20000000a00 */
[----:B------:R-:W-:Y:S01]  /*0d20*/  PRMT R3, RZ, 0x7610, R3 ;  /* 0x00007610ff037816 */ /* 0x000fe20000000003 */
[----:B------:R-:W-:Y:S01]  /*0d30*/  IMAD.MOV.U32 R99, RZ, RZ, -0x1 ;  /* 0xffffffffff637424 */ /* 0x000fe200078e00ff */
[----:B------:R-:W-:Y:S01]  /*0d40*/  ISETP.GE.U32.AND P0, PT, R16, UR4, PT ;  /* 0x0000000410007c0c */ /* 0x000fe2000bf06070 */
[----:B------:R-:W-:Y:S02]  /*0d50*/  IMAD.MOV.U32 R100, RZ, RZ, -0x1 ;  /* 0xffffffffff647424 */ /* 0x000fe400078e00ff */
[----:B------:R-:W-:Y:S01]  /*0d60*/  IMAD.MOV.U32 R23, RZ, RZ, -0x1 ;  /* 0xffffffffff177424 */ /* 0x000fe200078e00ff */
[----:B------:R-:W-:-:S13]  /*0d70*/  ISETP.GE.U32.AND.EX P0, PT, R17, UR5, PT, P0 ;  /* 0x0000000511007c0c */ /* 0x000fda000bf06100 */
[----:B------:R-:W-:Y:S05]  /*0d80*/  @P0 BRA `(.L_x_9) ;  /* 0x00000004002c0947 */ /* 0x000fea0003800000 */
[----:B------:R-:W0:Y:S01]  /*0d90*/  LDC.64 R26, c[0x0][0x628] ;  /* 0x00018a00ff1a7b82 */ /* 0x000e220000000a00 */
[----:B------:R-:W-:Y:S02]  /*0da0*/  IMAD.MOV.U32 R10, RZ, RZ, R16 ;  /* 0x000000ffff0a7224 */ /* 0x000fe400078e0010 */
[----:B------:R-:W-:-:S05]  /*0db0*/  IMAD.MOV.U32 R11, RZ, RZ, R17 ;  /* 0x000000ffff0b7224 */ /* 0x000fca00078e0011 */
[----:B------:R-:W1:Y:S08]  /*0dc0*/  LDC R8, c[0x0][0x630] ;  /* 0x00018c00ff087b82 */ /* 0x000e700000000800 */
[----:B------:R-:W2:Y:S01]  /*0dd0*/  LDC.64 R28, c[0x0][0x620] ;  /* 0x00018800ff1c7b82 */ /* 0x000ea20000000a00 */
[----:B0-----:R-:W-:-:S04]  /*0de0*/  ISETP.NE.U32.AND P0, PT, R26, RZ, PT ;  /* 0x000000ff1a00720c */ /* 0x001fc80003f05070 */
[----:B------:R-:W-:-:S13]  /*0df0*/  ISETP.NE.AND.EX P0, PT, R27, RZ, PT, P0 ;  /* 0x000000ff1b00720c */ /* 0x000fda0003f05300 */
[----:B-12---:R-:W-:Y:S05]  /*0e00*/  @!P0 BRA `(.L_x_10) ;  /* 0x0000000000288947 */ /* 0x006fea0003800000 */
[----:B------:R-:W0:Y:S02]  /*0e10*/  LDC R3, c[0x0][0x634] ;  /* 0x00018d00ff037b82 */ /* 0x000e240000000800 */
[----:B0-----:R-:W-:-:S05]  /*0e20*/  IADD3 R3, P0, R16, R3, RZ ;  /* 0x0000000310037210 */ /* 0x001fca0007f1e0ff */
[----:B------:R-:W-:-:S04]  /*0e30*/  IMAD.X R21, RZ, RZ, R17, P0 ;  /* 0x000000ffff157224 */ /* 0x000fc800000e0611 */
[----:B------:R-:W-:-:S04]  /*0e40*/  IMAD.WIDE.U32 R10, R21, R26, RZ ;  /* 0x0000001a150a7225 */ /* 0x000fc800078e00ff */
[----:B------:R-:W-:-:S04]  /*0e50*/  IMAD.WIDE.U32 R12, P0, R3, R27, R10 ;  /* 0x0000001b030c7225 */ /* 0x000fc8000780000a */
[----:B------:R-:W-:-:S04]  /*0e60*/  IMAD.WIDE.U32 R10, R3, R26, RZ ;  /* 0x0000001a030a7225 */ /* 0x000fc800078e00ff */
[----:B------:R-:W-:Y:S01]  /*0e70*/  IMAD.X R15, RZ, RZ, RZ, P0 ;  /* 0x000000ffff0f7224 */ /* 0x000fe200000e06ff */
[----:B------:R-:W-:Y:S01]  /*0e80*/  IADD3 RZ, P0, R11, R12, RZ ;  /* 0x0000000c0bff7210 */ /* 0x000fe20007f1e0ff */
[----:B------:R-:W-:-:S04]  /*0e90*/  IMAD.MOV.U32 R14, RZ, RZ, R13 ;  /* 0x000000ffff0e7224 */ /* 0x000fc800078e000d */
[----:B------:R-:W-:-:S08]  /*0ea0*/  IMAD.WIDE.U32.X R10, R21, R27, R14, P0 ;  /* 0x0000001b150a7225 */ /* 0x000fd000000e040e */
.L_x_10:
[----:B------:R-:W0:Y:S01]  /*0eb0*/  LDC.64 R32, c[0x0][0x640] ;  /* 0x00019000ff207b82 */ /* 0x000e220000000a00 */
[--C-:B------:R-:W-:Y:S01]  /*0ec0*/  SHF.R.U64 R27, R10, R8, R11.reuse ;  /* 0x000000080a1b7219 */ /* 0x100fe2000000120b */
[----:B------:R-:W-:Y:S01]  /*0ed0*/  IMAD R31, R9, R24, R4 ;  /* 0x00000018091f7224 */ /* 0x000fe200078e0204 */
[----:B------:R-:W-:Y:S01]  /*0ee0*/  SHF.R.U32.HI R3, RZ, R8, R11 ;  /* 0x00000008ff037219 */ /* 0x000fe2000001160b */
[----:B------:R-:W-:Y:S01]  /*0ef0*/  IMAD.MOV.U32 R23, RZ, RZ, 0x1 ;  /* 0x00000001ff177424 */ /* 0x000fe200078e00ff */
[----:B------:R-:W-:-:S03]  /*0f00*/  IADD3 R5, P0, RZ, -R27, RZ ;  /* 0x8000001bff057210 */ /* 0x000fc60007f1e0ff */
[----:B------:R-:W1:Y:S02]  /*0f10*/  LDC R12, c[0x0][0x618] ;  /* 0x00018600ff0c7b82 */ /* 0x000e640000000800 */
[----:B------:R-:W-:Y:S02]  /*0f20*/  IMAD.X R3, RZ, RZ, ~R3, P0 ;  /* 0x000000ffff037224 */ /* 0x000fe400000e0e03 */
[----:B------:R-:W-:-:S04]  /*0f30*/  IMAD.WIDE.U32 R10, R5, R28, R16 ;  /* 0x0000001c050a7225 */ /* 0x000fc800078e0010 */
[----:B------:R-:W2:Y:S01]  /*0f40*/  LDC R20, c[0x0][0x608] ;  /* 0x00018200ff147b82 */ /* 0x000ea20000000800 */
[----:B------:R-:W-:Y:S02]  /*0f50*/  IMAD R8, R3, R28, RZ ;  /* 0x0000001c03087224 */ /* 0x000fe400078e02ff */
[----:B------:R-:W-:Y:S02]  /*0f60*/  IMAD.MOV.U32 R3, RZ, RZ, -0x1 ;  /* 0xffffffffff037424 */ /* 0x000fe400078e00ff */
[----:B------:R-:W-:-:S03]  /*0f70*/  IMAD R5, R5, R29, R8 ;  /* 0x0000001d05057224 */ /* 0x000fc600078e0208 */
[----:B------:R-:W3:Y:S01]  /*0f80*/  LDC R30, c[0x0][0x658] ;  /* 0x00019600ff1e7b82 */ /* 0x000ee20000000800 */
[----:B------:R-:W-:Y:S01]  /*0f90*/  IMAD.IADD R5, R11, 0x1, R5 ;  /* 0x000000010b057824 */ /* 0x000fe200078e0205 */
[----:B0-----:R-:W-:-:S04]  /*0fa0*/  ISETP.NE.U32.AND P0, PT, R32, RZ, PT ;  /* 0x000000ff2000720c */ /* 0x001fc80003f05070 */
[----:B------:R-:W-:Y:S02]  /*0fb0*/  ISETP.NE.AND.EX P0, PT, R33, RZ, PT, P0 ;  /* 0x000000ff2100720c */ /* 0x000fe40003f05300 */
[----:B------:R-:W0:Y:S01]  /*0fc0*/  LDC R26, c[0x0][0x600] ;  /* 0x00018000ff1a7b82 */ /* 0x000e220000000800 */
[-CC-:B-1----:R-:W-:Y:S02]  /*0fd0*/  SHF.R.U64 R14, R10, R12.reuse, R5.reuse ;  /* 0x0000000c0a0e7219 */ /* 0x182fe40000001205 */
[----:B------:R-:W-:-:S05]  /*0fe0*/  SHF.R.U32.HI R5, RZ, R12, R5 ;  /* 0x0000000cff057219 */ /* 0x000fca0000011605 */
[----:B------:R-:W1:Y:S01]  /*0ff0*/  LDC R15, c[0x0][0x648] ;  /* 0x00019200ff0f7b82 */ /* 0x000e620000000800 */
[-CC-:B--2---:R-:W-:Y:S02]  /*1000*/  SHF.R.U64 R29, R14, R20.reuse, R5.reuse ;  /* 0x000000140e1d7219 */ /* 0x184fe40000001205 */
[----:B------:R-:W-:-:S05]  /*1010*/  SHF.R.U32.HI R5, RZ, R20, R5 ;  /* 0x00000014ff057219 */ /* 0x000fca0000011605 */
[----:B------:R-:W2:Y:S01]  /*1020*/  LDC R21, c[0x0][0x638] ;  /* 0x00018e00ff157b82 */ /* 0x000ea20000000800 */
[-CC-:B---3--:R-:W-:Y:S02]  /*1030*/  SHF.R.U64 R20, R29, R30.reuse, R5.reuse ;  /* 0x0000001e1d147219 */ /* 0x188fe40000001205 */
[-C--:B------:R-:W-:Y:S02]  /*1040*/  SHF.L.U32 R3, R3, R30.reuse, RZ ;  /* 0x0000001e03037219 */ /* 0x080fe400000006ff */
[----:B------:R-:W-:Y:S01]  /*1050*/  SHF.R.U32.HI R5, RZ, R30, R5 ;  /* 0x0000001eff057219 */ /* 0x000fe20000011605 */
[----:B------:R-:W-:Y:S01]  /*1060*/  IMAD.MOV.U32 R4, RZ, RZ, R20 ;  /* 0x000000ffff047224 */ /* 0x000fe200078e0014 */
[----:B------:R-:W-:Y:S01]  /*1070*/  LOP3.LUT R12, RZ, R3, RZ, 0x33, !PT ;  /* 0x00000003ff0c7212 */ /* 0x000fe200078e33ff */
[----:B------:R-:W3:Y:S01]  /*1080*/  LDC R25, c[0x0][0x610] ;  /* 0x00018400ff197b82 */ /* 0x000ee20000000800 */
[----:B------:R-:W-:Y:S05]  /*1090*/  @!P0 BRA `(.L_x_11) ;  /* 0x0000000000288947 */ /* 0x000fea0003800000 */
[----:B------:R-:W4:Y:S02]  /*10a0*/  LDC R3, c[0x0][0x64c] ;  /* 0x00019300ff037b82 */ /* 0x000f240000000800 */
[----:B----4-:R-:W-:-:S05]  /*10b0*/  IADD3 R3, P0, R20, R3, RZ ;  /* 0x0000000314037210 */ /* 0x010fca0007f1e0ff */
        /* <DEDUP_REMOVED lines=8> */
.L_x_11:
[----:B-1----:R-:W-:Y:S01]  /*1140*/  SHF.R.U64 R4, R4, R15, R5 ;  /* 0x0000000f04047219 */ /* 0x002fe20000001205 */
[----:B0-----:R-:W-:Y:S01]  /*1150*/  VIADD R5, R26, 0xffffffff ;  /* 0xffffffff1a057836 */ /* 0x001fe20000000000 */
[----:B------:R-:W-:Y:S01]  /*1160*/  SHF.L.U32 R3, R23, R30, RZ ;  /* 0x0000001e17037219 */ /* 0x000fe200000006ff */
[----:B------:R-:W-:Y:S01]  /*1170*/  IMAD.MOV.U32 R23, RZ, RZ, R27 ;  /* 0x000000ffff177224 */ /* 0x000fe200078e001b */
[----:B------:R-:W-:Y:S01]  /*1180*/  LOP3.LUT R12, R29, R12, RZ, 0xc0, !PT ;  /* 0x0000000c1d0c7212 */ /* 0x000fe200078ec0ff */
[----:B------:R-:W-:Y:S01]  /*1190*/  IMAD.MOV R8, RZ, RZ, -R4 ;  /* 0x000000ffff087224 */ /* 0x000fe200078e0a04 */
[----:B------:R-:W-:Y:S02]  /*11a0*/  SEL R6, R6, R31, !P1 ;  /* 0x0000001f06067207 */ /* 0x000fe40004800000 */
[----:B------:R-:W-:Y:S01]  /*11b0*/  LOP3.LUT R5, R14, R5, RZ, 0xc0, !PT ;  /* 0x000000050e057212 */ /* 0x000fe200078ec0ff */
[----:B------:R-:W-:Y:S02]  /*11c0*/  IMAD R9, R3, R4, R12 ;  /* 0x0000000403097224 */ /* 0x000fe400078e020c */
[----:B--2---:R-:W-:-:S02]  /*11d0*/  IMAD R3, R8, R21, R20 ;  /* 0x0000001508037224 */ /* 0x004fc400078e0214 */
[----:B---3--:R-:W-:Y:S02]  /*11e0*/  IMAD R6, R9, R25, R6 ;  /* 0x0000001909067224 */ /* 0x008fe400078e0206 */
[----:B------:R-:W-:Y:S02]  /*11f0*/  IMAD R99, R3, R26, R5 ;  /* 0x0000001a03637224 */ /* 0x000fe400078e0205 */
[----:B------:R-:W-:-:S03]  /*1200*/  IMAD.MOV.U32 R4, RZ, RZ, 0x1 ;  /* 0x00000001ff047424 */ /* 0x000fc600078e00ff */
[----:B------:R-:W-:Y:S02]  /*1210*/  SEL R100, R99, R6, !P1 ;  /* 0x0000000663647207 */ /* 0x000fe40004800000 */
[----:B------:R-:W-:Y:S02]  /*1220*/  PRMT R3, R4, 0x7610, R3 ;  /* 0x0000761004037816 */ /* 0x000fe40000000003 */
[----:B------:R-:W-:-:S07]  /*1230*/  SEL R99, R6, R99, !P1 ;  /* 0x0000006306637207 */ /* 0x000fce0004800000 */
.L_x_9:
[----:B------:R-:W-:-:S08]  /*1240*/  NOP ;  /* 0x0000000000007918 */ /* 0x000fd00000000000 */
[----:B------:R-:W0:Y:S02]  /*1250*/  USETMAXREG.TRY_ALLOC.CTAPOOL UP0, 0xe8 ;  /* 0x000000e8000079c8 */ /* 0x000e240008000600 */
[----:B0-----:R-:W-:-:S13]  /*1260*/  PLOP3.LUT P0, PT, PT, PT, UP0, 0x80, 0x0 ;  /* 0x000000000000781c */ /* 0x001fda0003f0f008 */
[----:B------:R-:W-:Y:S05]  /*1270*/  @!P0 BRA `(.L_x_9) ;  /* 0xfffffffc00f08947 */ /* 0x000fea000383ffff */
[----:B------:R-:W-:Y:S01]  /*1280*/  ULDC.64 UR4, c[0x0][0x598] ;  /* 0x0001660000047ab9 */ /* 0x000fe20000000a00 */
[----:B------:R-:W-:Y:S01]  /*1290*/  ULDC.64 UR38, c[0x0][0x208] ;  /* 0x0000820000267ab9 */ /* 0x000fe20000000a00 */
[----:B------:R-:W-:-:S04]  /*12a0*/  ISETP.NE.U32.AND P0, PT, RZ, UR4, PT ;  /* 0x00000004ff007c0c */ /* 0x000fc8000bf05070 */
[----:B------:R-:W-:-:S13]  /*12b0*/  ISETP.NE.AND.EX P0, PT, RZ, UR5, PT, P0 ;  /* 0x00000005ff007c0c */ /* 0x000fda000bf05300 */
[----:B------:R-:W-:Y:S05]  /*12c0*/  @!P0 BRA `(.L_x_12) ;  /* 0x00000000001c8947 */ /* 0x000fea0003800000 */
[----:B------:R-:W0:Y:S02]  /*12d0*/  LDC.64 R4, c[0x0][0x598] ;  /* 0x00016600ff047b82 */ /* 0x000e240000000a00 */
[----:B0-----:R-:W2:Y:S02]  /*12e0*/  LDG.E.64 R4, desc[UR38][R4.64] ;  /* 0x0000002604047981 */ /* 0x001ea4000c1e1b00 */
[----:B--2---:R-:W-:-:S04]  /*12f0*/  ISETP.NE.U32.AND P0, PT, R4, RZ, PT ;  /* 0x000000ff0400720c */ /* 0x004fc80003f05070 */
[----:B------:R-:W-:-:S13]  /*1300*/  ISETP.NE.AND.EX P0, PT, R5, RZ, PT, P0 ;  /* 0x000000ff0500720c */ /* 0x000fda0003f05300 */
[----:B------:R-:W-:Y:S05]  /*1310*/  @!P0 BRA `(.L_x_12) ;  /* 0x0000000000088947 */ /* 0x000fea0003800000 */
[----:B------:R0:W5:Y:S01]  /*1320*/  LD.E R90, desc[UR38][R4.64] ;  /* 0x00000026045a7980 */ /* 0x000162000c101900 */
[----:B------:R-:W-:Y:S05]  /*1330*/  BRA `(.L_x_13) ;  /* 0x0000000000247947 */ /* 0x000fea0003800000 */
.L_x_12:
[----:B------:R-:W-:Y:S02]  /*1340*/  ULDC.64 UR4, c[0x0][0x588] ;  /* 0x0001620000047ab9 */ /* 0x000fe40000000a00 */
[----:B------:R-:W-:-:S04]  /*1350*/  ISETP.NE.U32.AND P0, PT, RZ, UR4, PT ;  /* 0x00000004ff007c0c */ /* 0x000fc8000bf05070 */
[----:B------:R-:W-:-:S13]  /*1360*/  ISETP.NE.AND.EX P0, PT, RZ, UR5, PT, P0 ;  /* 0x00000005ff007c0c */ /* 0x000fda000bf05300 */
[----:B------:R-:W-:Y:S05]  /*1370*/  @!P0 BRA `(.L_x_14) ;  /* 0x00000000000c8947 */ /* 0x000fea0003800000 */
[----:B------:R-:W0:Y:S02]  /*1380*/  LDC.64 R90, c[0x0][0x588] ;  /* 0x00016200ff5a7b82 */ /* 0x000e240000000a00 */
[----:B0-----:R1:W5:Y:S01]  /*1390*/  LDG.E R90, desc[UR38][R90.64] ;  /* 0x000000265a5a7981 */ /* 0x001362000c1e1900 */
[----:B------:R-:W-:Y:S05]  /*13a0*/  BRA `(.L_x_13) ;  /* 0x0000000000087947 */ /* 0x000fea0003800000 */
.L_x_14:
[----:B------:R-:W-:Y:S02]  /*13b0*/  ULDC UR4, c[0x0][0x580] ;  /* 0x0001600000047ab9 */ /* 0x000fe40000000800 */
[----:B------:R-:W-:-:S07]  /*13c0*/  IMAD.U32 R90, RZ, RZ, UR4 ;  /* 0x00000004ff5a7e24 */ /* 0x000fce000f8e00ff */
.L_x_13:
[----:B------:R-:W-:Y:S02]  /*13d0*/  ULDC.64 UR4, c[0x0][0x5a0] ;  /* 0x0001680000047ab9 */ /* 0x000fe40000000a00 */
[----:B------:R-:W-:-:S04]  /*13e0*/  ISETP.NE.U32.AND P0, PT, RZ, UR4, PT ;  /* 0x00000004ff007c0c */ /* 0x000fc8000bf05070 */
[----:B------:R-:W-:-:S13]  /*13f0*/  ISETP.NE.AND.EX P0, PT, RZ, UR5, PT, P0 ;  /* 0x00000005ff007c0c */ /* 0x000fda000bf05300 */
[----:B------:R-:W-:Y:S05]  /*1400*/  @!P0 BRA `(.L_x_15) ;  /* 0x00000000001c8947 */ /* 0x000fea0003800000 */
[----:B0-----:R-:W0:Y:S02]  /*1410*/  LDC.64 R4, c[0x0][0x5a0] ;  /* 0x00016800ff047b82 */ /* 0x001e240000000a00 */
[----:B0-----:R-:W2:Y:S02]  /*1420*/  LDG.E.64 R4, desc[UR38][R4.64] ;  /* 0x0000002604047981 */ /* 0x001ea4000c1e1b00 */
[----:B--2---:R-:W-:-:S04]  /*1430*/  ISETP.NE.U32.AND P0, PT, R4, RZ, PT ;  /* 0x000000ff0400720c */ /* 0x004fc80003f05070 */
[----:B------:R-:W-:-:S13]  /*1440*/  ISETP.NE.AND.EX P0, PT, R5, RZ, PT, P0 ;  /* 0x000000ff0500720c */ /* 0x000fda0003f05300 */
[----:B------:R-:W-:Y:S05]  /*1450*/  @!P0 BRA `(.L_x_15) ;  /* 0x0000000000088947 */ /* 0x000fea0003800000 */
[----:B-1----:R0:W5:Y:S01]  /*1460*/  LD.E R91, desc[UR38][R4.64] ;  /* 0x00000026045b7980 */ /* 0x002162000c101900 */
[----:B------:R-:W-:Y:S05]  /*1470*/  BRA `(.L_x_16) ;  /* 0x0000000000247947 */ /* 0x000fea0003800000 */
.L_x_15:
[----:B------:R-:W-:Y:S02]  /*1480*/  ULDC.64 UR4, c[0x0][0x590] ;  /* 0x0001640000047ab9 */ /* 0x000fe40000000a00 */
[----:B------:R-:W-:-:S04]  /*1490*/  ISETP.NE.U32.AND P0, PT, RZ, UR4, PT ;  /* 0x00000004ff007c0c */ /* 0x000fc8000bf05070 */
[----:B------:R-:W-:-:S13]  /*14a0*/  ISETP.NE.AND.EX P0, PT, RZ, UR5, PT, P0 ;  /* 0x00000005ff007c0c */ /* 0x000fda000bf05300 */
[----:B------:R-:W-:Y:S05]  /*14b0*/  @!P0 BRA `(.L_x_17) ;  /* 0x00000000000c8947 */ /* 0x000fea0003800000 */
[----:B0-----:R-:W1:Y:S02]  /*14c0*/  LDC.64 R4, c[0x0][0x590] ;  /* 0x00016400ff047b82 */ /* 0x001e640000000a00 */
[----:B-1----:R1:W5:Y:S01]  /*14d0*/  LDG.E R91, desc[UR38][R4.64] ;  /* 0x00000026045b7981 */ /* 0x002362000c1e1900 */
[----:B------:R-:W-:Y:S05]  /*14e0*/  BRA `(.L_x_16) ;  /* 0x0000000000087947 */ /* 0x000fea0003800000 */
.L_x_17:
[----:B------:R-:W-:Y:S02]  /*14f0*/  ULDC UR4, c[0x0][0x584] ;  /* 0x0001610000047ab9 */ /* 0x000fe40000000800 */
[----:B-1----:R-:W-:-:S07]  /*1500*/  IMAD.U32 R91, RZ, RZ, UR4 ;  /* 0x00000004ff5b7e24 */ /* 0x002fce000f8e00ff */
.L_x_16:
[----:B------:R-:W-:-:S13]  /*1510*/  LOP3.LUT P0, RZ, R3, 0xff, RZ, 0xc0, !PT ;  /* 0x000000ff03ff7812 */ /* 0x000fda000780c0ff */
[----:B------:R-:W-:Y:S05]  /*1520*/  @!P0 EXIT ;  /* 0x000000000000894d */ /* 0x000fea0003800000 */
[----:B------:R-:W2:Y:S01]  /*1530*/  LDC R93, c[0x0][0x658] ;  /* 0x00019600ff5d7b82 */ /* 0x000ea20000000800 */
[----:B------:R-:W-:Y:S01]  /*1540*/  LOP3.LUT R7, R7, 0x1, RZ, 0xc0, !PT ;  /* 0x0000000107077812 */ /* 0x000fe200078ec0ff */
[----:B------:R-:W-:Y:S01]  /*1550*/  ULDC.64 UR6, c[0x0][0x288] ;  /* 0x0000a20000067ab9 */ /* 0x000fe20000000a00 */
[----:B------:R-:W-:Y:S01]  /*1560*/  SHF.R.U32.HI R3, RZ, 0x2, R94 ;  /* 0x00000002ff037819 */ /* 0x000fe2000001165e */
[----:B------:R-:W-:Y:S01]  /*1570*/  UIADD3 UR4, UR7, 0x1f, URZ ;  /* 0x0000001f07047890 */ /* 0x000fe2000fffe03f */
[----:B------:R-:W-:Y:S01]  /*1580*/  SHF.R.U32.HI R0, RZ, 0x1, R0 ;  /* 0x00000001ff007819 */ /* 0x000fe20000011600 */
[----:B------:R-:W-:Y:S01]  /*1590*/  IMAD.SHL.U32 R88, R7, 0x40, RZ ;  /* 0x0000004007587824 */ /* 0x000fe200078e00ff */
[----:B------:R-:W-:Y:S01]  /*15a0*/  LOP3.LUT R3, R3, 0x7, RZ, 0xc0, !PT ;  /* 0x0000000703037812 */ /* 0x000fe200078ec0ff */
[----:B------:R-:W-:Y:S01]  /*15b0*/  USHF.R.S32.HI UR5, URZ, 0x1f, UR4 ;  /* 0x0000001f3f057899 */ /* 0x000fe20008011404 */
[----:B------:R-:W-:Y:S01]  /*15c0*/  LOP3.LUT R0, R0, 0x30, RZ, 0xc0, !PT ;  /* 0x0000003000007812 */ /* 0x000fe200078ec0ff */
[----:B------:R-:W-:Y:S01]  /*15d0*/  IMAD.MOV.U32 R6, RZ, RZ, 0x1 ;  /* 0x00000001ff067424 */ /* 0x000fe200078e00ff */
[--C-:B------:R-:W-:Y:S01]  /*15e0*/  LOP3.LUT R88, R88, 0x40, R3.reuse, 0xe2, !PT ;  /* 0x0000004058587812 */ /* 0x100fe200078ee203 */
[----:B------:R-:W-:Y:S01]  /*15f0*/  ULEA.HI UR5, UR5, UR4, URZ, 0x5 ;  /* 0x0000000405057291 */ /* 0x000fe2000f8f283f */
[-C--:B01----:R-:W-:Y:S01]  /*1600*/  IADD3 R4, RZ, -R0.reuse, -R3 ;  /* 0x80000000ff047210 */ /* 0x083fe20007ffe803 */
[----:B------:R-:W-:Y:S01]  /*1610*/  IMAD.U32 R5, RZ, RZ, UR6 ;  /* 0x00000006ff057e24 */ /* 0x000fe2000f8e00ff */
[----:B------:R-:W-:Y:S01]  /*1620*/  LOP3.LUT R88, R88, R0, RZ, 0xfc, !PT ;  /* 0x0000000058587212 */ /* 0x000fe200078efcff */
[----:B------:R-:W-:Y:S01]  /*1630*/  USHF.R.S32.HI UR43, URZ, 0x5, UR5 ;  /* 0x000000053f2b7899 */ /* 0x000fe20008011405 */
[----:B------:R-:W-:Y:S01]  /*1640*/  IMAD.MOV.U32 R0, RZ, RZ, -0x1 ;  /* 0xffffffffff007424 */ /* 0x000fe200078e00ff */
[C---:B------:R-:W-:Y:S01]  /*1650*/  LOP3.LUT R92, R94.reuse, 0x3, RZ, 0xc0, !PT ;  /* 0x000000035e5c7812 */ /* 0x040fe200078ec0ff */
[----:B------:R-:W-:Y:S01]  /*1660*/  IMAD R4, R7, -0x40, R4 ;  /* 0xffffffc007047824 */ /* 0x000fe200078e0204 */
[----:B------:R-:W-:Y:S01]  /*1670*/  UISETP.LT.AND UP0, UPT, UR43, 0x1, UPT ;  /* 0x000000012b00788c */ /* 0x000fe2000bf01270 */
[----:B------:R-:W-:Y:S01]  /*1680*/  LOP3.LUT R95, R94, 0x80, RZ, 0xc0, !PT ;  /* 0x000000805e5f7812 */ /* 0x000fe200078ec0ff */
[----:B------:R-:W-:Y:S01]  /*1690*/  ULDC UR4, c[0x0][0x284] ;  /* 0x0000a10000047ab9 */ /* 0x000fe20000000800 */
[----:B------:R-:W-:Y:S01]  /*16a0*/  IMAD R92, R92, -0x2, R5 ;  /* 0xfffffffe5c5c7824 */ /* 0x000fe200078e0205 */
[-C--:B--2---:R-:W-:Y:S01]  /*16b0*/  SHF.L.U32 R0, R0, R93.reuse, RZ ;  /* 0x0000005d00007219 */ /* 0x084fe200000006ff */
[----:B------:R-:W-:Y:S01]  /*16c0*/  USEL UR44, UR43, 0x1, UP0 ;  /* 0x000000012b2c7887 */ /* 0x000fe20008000000 */
[----:B------:R-:W-:Y:S01]  /*16d0*/  SHF.L.U32 R93, R6, R93, RZ ;  /* 0x0000005d065d7219 */ /* 0x000fe200000006ff */
[----:B------:R-:W-:Y:S01]  /*16e0*/  IMAD.SHL.U32 R94, R94, 0x2, RZ ;  /* 0x000000025e5e7824 */ /* 0x000fe200078e00ff */
[----:B------:R-:W-:Y:S01]  /*16f0*/  SHF.R.U32.HI R95, RZ, 0x7, R95 ;  /* 0x00000007ff5f7819 */ /* 0x000fe2000001165f */
[----:B------:R-:W-:Y:S01]  /*1700*/  VIADD R97, R4, UR4 ;  /* 0x0000000404617c36 */ /* 0x000fe20008000000 */
[----:B------:R-:W-:Y:S01]  /*1710*/  LOP3.LUT R96, RZ, R0, RZ, 0x33, !PT ;  /* 0x00000000ff607212 */ /* 0x000fe200078e33ff */
[----:B------:R-:W-:Y:S01]  /*1720*/  IMAD.MOV.U32 R89, RZ, RZ, RZ ;  /* 0x000000ffff597224 */ /* 0x000fe200078e00ff */
[----:B------:R-:W-:Y:S01]  /*1730*/  UIADD3 UR44, UR43, -UR44, URZ ;  /* 0x8000002c2b2c7290 */ /* 0x000fe2000fffe03f */
[----:B------:R-:W-:Y:S01]  /*1740*/  UMOV UR40, URZ ;  /* 0x0000003f00287c82 */ /* 0x000fe20008000000 */
[----:B------:R-:W-:-:S10]  /*1750*/  UMOV UR41, URZ ;  /* 0x0000003f00297c82 */ /* 0x000fd40008000000 */
.L_x_167:
[----:B0-----:R-:W0:Y:S01]  /*1760*/  SHFL.IDX PT, R0, R95, RZ, 0x1f ;  /* 0x00001fff5f007589 */ /* 0x001e2200000e0000 */
[----:B-1----:R-:W1:Y:S01]  /*1770*/  S2UR UR7, SR_CgaCtaId ;  /* 0x00000000000779c3 */ /* 0x002e620000008800 */
[----:B------:R-:W-:Y:S01]  /*1780*/  UMOV UR6, 0x400 ;  /* 0x0000040000067882 */ /* 0x000fe20000000000 */
[----:B0-----:R-:W-:Y:S01]  /*1790*/  R2UR UR4, R0 ;  /* 0x00000000000472ca */ /* 0x001fe200000e0000 */
[----:B-1----:R-:W-:-:S12]  /*17a0*/  ULEA UR6, UR7, UR6, 0x18 ;  /* 0x0000000607067291 */ /* 0x002fd8000f8ec03f */
[----:B------:R-:W-:-:S04]  /*17b0*/  ULEA.HI UR5, UR4, UR4, URZ, 0x1 ;  /* 0x0000000404057291 */ /* 0x000fc8000f8f083f */
[----:B------:R-:W-:-:S04]  /*17c0*/  ULOP3.LUT UR5, UR5, 0x1ffffe, URZ, 0xc0, !UPT ;  /* 0x001ffffe05057892 */ /* 0x000fc8000f8ec03f */
[----:B------:R-:W-:-:S03]  /*17d0*/  UIADD3 UR5, UR4, -UR5, URZ ;  /* 0x8000000504057290 */ /* 0x000fc6000fffe03f */
[----:B------:R-:W-:Y:S01]  /*17e0*/  ULDC UR4, c[0x0][0x28c] ;  /* 0x0000a30000047ab9 */ /* 0x000fe20000000800 */
[----:B------:R-:W-:Y:S01]  /*17f0*/  ULEA UR5, UR5, UR6, 0xb ;  /* 0x0000000605057291 */ /* 0x000fe2000f8e583f */
[----:B------:R-:W-:-:S03]  /*1800*/  ISETP.LT.AND P0, PT, RZ, UR4, PT ;  /* 0x00000004ff007c0c */ /* 0x000fc6000bf01270 */
[----:B------:R-:W-:-:S04]  /*1810*/  UIADD3 UR5, UR5, 0x280, URZ ;  /* 0x0000028005057890 */ /* 0x000fc8000fffe03f */
[----:B------:R-:W-:-:S04]  /*1820*/  USHF.R.U32.HI UR5, URZ, 0x4, UR5 ;  /* 0x000000043f057899 */ /* 0x000fc80008011605 */
[----:B------:R-:W-:-:S04]  /*1830*/  ULOP3.LUT UR5, UR5, 0x3fff, URZ, 0xc0, !UPT ;  /* 0x00003fff05057892 */ /* 0x000fc8000f8ec03f */
[----:B------:R-:W-:Y:S01]  /*1840*/  ULOP3.LUT UR45, UR5, 0x10000, URZ, 0xfc, !UPT ;  /* 0x00010000052d7892 */ /* 0x000fe2000f8efc3f */
[----:B----4-:R-:W-:Y:S11]  /*1850*/  @P0 BRA `(.L_x_18) ;  /* 0x0000000000400947 */ /* 0x010ff60003800000 */
[----:B------:R-:W-:Y:S01]  /*1860*/  MOV R0, 0x0 ;  /* 0x0000000000007802 */ /* 0x000fe20000000f00 */
[----:B------:R-:W-:Y:S01]  /*1870*/  ULDC.64 UR4, c[0x4][0x68] ;  /* 0x01001a0000047ab9 */ /* 0x000fe20000000a00 */
[----:B------:R-:W-:Y:S01]  /*1880*/  ULDC.64 UR6, c[0x4][0x8] ;  /* 0x0100020000067ab9 */ /* 0x000fe20000000a00 */
[----:B------:R-:W-:Y:S01]  /*1890*/  IMAD.U32 R4, RZ, RZ, UR4 ;  /* 0x00000004ff047e24 */ /* 0x000fe2000f8e00ff */
[----:B------:R0:W1:Y:S01]  /*18a0*/  LDC.64 R14, c[0x4][R0] ;  /* 0x01000000000e7b82 */ /* 0x0000620000000a00 */
[----:B------:R-:W-:Y:S01]  /*18b0*/  IMAD.U32 R5, RZ, RZ, UR5 ;  /* 0x00000005ff057e24 */ /* 0x000fe2000f8e00ff */
[----:B------:R-:W-:Y:S01]  /*18c0*/  ULDC.64 UR4, c[0x4][0x70] ;  /* 0x01001c0000047ab9 */ /* 0x000fe20000000a00 */
[----:B------:R-:W-:Y:S02]  /*18d0*/  IMAD.U32 R10, RZ, RZ, UR6 ;  /* 0x00000006ff0a7e24 */ /* 0x000fe4000f8e00ff */
[----:B------:R-:W-:Y:S02]  /*18e0*/  IMAD.U32 R6, RZ, RZ, UR4 ;  /* 0x00000004ff067e24 */ /* 0x000fe4000f8e00ff */
[----:B------:R-:W-:-:S02]  /*18f0*/  IMAD.U32 R7, RZ, RZ, UR5 ;  /* 0x00000005ff077e24 */ /* 0x000fc4000f8e00ff */
[----:B------:R-:W-:Y:S02]  /*1900*/  IMAD.U32 R11, RZ, RZ, UR7 ;  /* 0x00000007ff0b7e24 */ /* 0x000fe4000f8e00ff */
[----:B------:R-:W-:Y:S02]  /*1910*/  IMAD.MOV.U32 R8, RZ, RZ, 0x1e1 ;  /* 0x000001e1ff087424 */ /* 0x000fe400078e00ff */
[----:B------:R-:W-:Y:S02]  /*1920*/  IMAD.MOV.U32 R12, RZ, RZ, 0x1 ;  /* 0x00000001ff0c7424 */ /* 0x000fe400078e00ff */
[----:B0-----:R-:W-:-:S07]  /*1930*/  IMAD.MOV.U32 R13, RZ, RZ, RZ ;  /* 0x000000ffff0d7224 */ /* 0x001fce00078e00ff */
[----:B------:R-:W-:-:S07]  /*1940*/  LEPC R20, `(.L_x_18) ;  /* 0x000000001014794e */ /* 0x000fce0000000000 */
[----:B-1---5:R-:W-:Y:S05]  /*1950*/  CALL.ABS.NOINC R14 ;  /* 0x000000000e007343 */ /* 0x022fea0003c00000 */
.L_x_18:
[----:B------:R-:W-:-:S04]  /*1960*/  LOP3.LUT R0, R18, 0x1, RZ, 0xfc, !PT ;  /* 0x0000000112007812 */ /* 0x000fc800078efcff */
[----:B------:R-:W-:-:S13]  /*1970*/  ISETP.NE.AND P0, PT, R0, 0x3, PT ;  /* 0x000000030000780c */ /* 0x000fda0003f05270 */
[----:B------:R-:W-:Y:S05]  /*1980*/  @!P0 BRA `(.L_x_19) ;  /* 0x0000000000048947 */ /* 0x000fea0003800000 */
[----:B------:R-:W-:Y:S01]  /*1990*/  BPT.TRAP 0x1 ;  /* 0x000000040000795c */ /* 0x000fe20000300000 */
.L_x_19:
[----:B------:R-:W0:Y:S01]  /*19a0*/  S2UR UR5, SR_CgaCtaId ;  /* 0x00000000000579c3 */ /* 0x000e220000008800 */
[----:B------:R-:W-:Y:S01]  /*19b0*/  UMOV UR4, 0x400 ;  /* 0x0000040000047882 */ /* 0x000fe20000000000 */
[----:B------:R-:W-:Y:S02]  /*19c0*/  IMAD.U32 R0, RZ, RZ, UR40 ;  /* 0x00000028ff007e24 */ /* 0x000fe4000f8e00ff */
[----:B------:R-:W-:-:S03]  /*19d0*/  IMAD.U32 R3, RZ, RZ, UR41 ;  /* 0x00000029ff037e24 */ /* 0x000fc6000f8e00ff */
[----:B------:R-:W-:Y:S01]  /*19e0*/  SHF.L.U32 R0, R0, 0x1f, RZ ;  /* 0x0000001f00007819 */ /* 0x000fe200000006ff */
[----:B0-----:R-:W-:-:S06]  /*19f0*/  ULEA UR4, UR5, UR4, 0x18 ;  /* 0x0000000405047291 */ /* 0x001fcc000f8ec03f */
[----:B------:R-:W-:-:S04]  /*1a00*/  IMAD.U32 R6, RZ, RZ, UR4 ;  /* 0x00000004ff067e24 */ /* 0x000fc8000f8e00ff */
[----:B------:R-:W-:-:S04]  /*1a10*/  IMAD R3, R3, 0x8, R6 ;  /* 0x0000000803037824 */ /* 0x000fc800078e0206 */
[----:B------:R0:W1:Y:S01]  /*1a20*/  SYNCS.PHASECHK.TRANS64.TRYWAIT P1, [R3+URZ], R0 ;  /* 0x00000000030075a7 */ /* 0x000062000802017f */
[----:B------:R-:W-:Y:S05]  /*1a30*/  @!P0 BRA `(.L_x_20) ;  /* 0x0000000000048947 */ /* 0x000fea0003800000 */
[----:B------:R-:W-:Y:S01]  /*1a40*/  BPT.TRAP 0x1 ;  /* 0x000000040000795c */ /* 0x000fe20000300000 */
.L_x_20:
[----:B------:R-:W-:-:S05]  /*1a50*/  IMAD.U32 R4, RZ, RZ, UR44 ;  /* 0x0000002cff047e24 */ /* 0x000fca000f8e00ff */
[----:B------:R-:W-:Y:S01]  /*1a60*/  ISETP.GE.AND P2, PT, R4, 0x1, PT ;  /* 0x000000010400780c */ /* 0x000fe20003f46270 */
[----:B-1----:R-:W-:-:S12]  /*1a70*/  @P1 BRA `(.L_x_21) ;  /* 0x0000000000081947 */ /* 0x002fd80003800000 */
[----:B------:R-:W1:Y:S02]  /*1a80*/  SYNCS.PHASECHK.TRANS64.TRYWAIT P1, [R3+URZ], R0 ;  /* 0x00000000030075a7 */ /* 0x000e64000802017f */
[----:B-1----:R-:W-:Y:S05]  /*1a90*/  @!P1 BRA `(.L_x_22) ;  /* 0x0000006000a09947 */ /* 0x002fea0003800000 */
.L_x_21:
[----:B------:R-:W-:Y:S05]  /*1aa0*/  WARPSYNC.ALL ;  /* 0x0000000000007948 */ /* 0x000fea0003800000 */
[----:B------:R-:W-:Y:S01]  /*1ab0*/  R2UR UR4, R6 ;  /* 0x00000000060472ca */ /* 0x000fe200000e0000 */
[----:B------:R-:W-:Y:S01]  /*1ac0*/  WARPGROUP.ARRIVE ;  /* 0x00000000000079c5 */ /* 0x000fe20000000000 */
[----:B------:R-:W-:Y:S01]  /*1ad0*/  UMOV UR5, 0xc0000010 ;  /* 0xc000001000057882 */ /* 0x000fe20000000000 */
[----:B------:R-:W-:-:S10]  /*1ae0*/  UMOV UR7, 0xc0000010 ;  /* 0xc000001000077882 */ /* 0x000fd40000000000 */
[----:B------:R-:W-:-:S04]  /*1af0*/  UIADD3 UR4, UR4, 0x1c280, URZ ;  /* 0x0001c28004047890 */ /* 0x000fc8000fffe03f */
[----:B------:R-:W-:-:S04]  /*1b00*/  USHF.R.U32.HI UR4, URZ, 0x4, UR4 ;  /* 0x000000043f047899 */ /* 0x000fc80008011604 */
[----:B------:R-:W-:-:S04]  /*1b10*/  ULOP3.LUT UR4, UR4, 0x3fff, URZ, 0xc0, !UPT ;  /* 0x00003fff04047892 */ /* 0x000fc8000f8ec03f */
[----:B------:R-:W-:Y:S02]  /*1b20*/  ULOP3.LUT UR9, UR4, 0x10000, URZ, 0xfc, !UPT ;  /* 0x0001000004097892 */ /* 0x000fe4000f8efc3f */
[----:B------:R-:W-:Y:S02]  /*1b30*/  ULEA UR4, UR41, UR45, 0x8 ;  /* 0x0000002d29047291 */ /* 0x000fe4000f8e403f */
[----:B------:R-:W-:-:S09]  /*1b40*/  ULEA UR6, UR41, UR9, 0x8 ;  /* 0x0000000929067291 */ /* 0x000fd2000f8e403f */
[----:B------:R-:W-:Y:S03]  /*1b50*/  IGMMA.64x128x32.S8.S8 R24, gdesc[UR4], RZ, !UPT, gsb0 ;  /* 0x03600000041879f1 */ /* 0x000fe6000c0410ff */
[----:B------:R-:W-:Y:S02]  /*1b60*/  WARPGROUP.DEPBAR.LE gsb0, 0x0 ;  /* 0x00008000000079c5 */ /* 0x000fe40000010000 */
[----:B------:R-:W-:Y:S05]  /*1b70*/  @!P2 BRA `(.L_x_23) ;  /* 0x0000000000cca947 */ /* 0x000fea0003800000 */
[----:B------:R-:W-:Y:S01]  /*1b80*/  UIADD3 UR4, UR41, 0x1, URZ ;  /* 0x0000000129047890 */ /* 0x000fe2000fffe03f */
[----:B01----:R-:W-:Y:S02]  /*1b90*/  IMAD.U32 R0, RZ, RZ, UR44 ;  /* 0x0000002cff007e24 */ /* 0x003fe4000f8e00ff */
[----:B------:R-:W-:Y:S01]  /*1ba0*/  IMAD.U32 R3, RZ, RZ, UR41 ;  /* 0x00000029ff037e24 */ /* 0x000fe2000f8e00ff */
[----:B------:R-:W-:-:S04]  /*1bb0*/  UISETP.NE.AND UP0, UPT, UR4, 0x1c, UPT ;  /* 0x0000001c0400788c */ /* 0x000fc8000bf05270 */
[----:B------:R-:W-:Y:S02]  /*1bc0*/  USEL UR5, URZ, 0x1, UP0 ;  /* 0x000000013f057887 */ /* 0x000fe40008000000 */
[----:B------:R-:W-:Y:S02]  /*1bd0*/  USEL UR8, UR4, URZ, UP0 ;  /* 0x0000003f04087287 */ /* 0x000fe40008000000 */
[----:B------:R-:W-:-:S06]  /*1be0*/  ULOP3.LUT UR5, UR40, UR5, URZ, 0x3c, !UPT ;  /* 0x0000000528057292 */ /* 0x000fcc000f8e3c3f */
[----:B------:R-:W-:-:S07]  /*1bf0*/  IMAD.U32 R7, RZ, RZ, UR5 ;  /* 0x00000005ff077e24 */ /* 0x000fce000f8e00ff */
.L_x_30:
[----:B------:R-:W-:Y:S05]  /*1c00*/  @!P0 BRA `(.L_x_24) ;  /* 0x0000000000048947 */ /* 0x000fea0003800000 */
[----:B------:R-:W-:Y:S01]  /*1c10*/  BPT.TRAP 0x1 ;  /* 0x000000040000795c */ /* 0x000fe20000300000 */
.L_x_24:
[----:B------:R-:W0:Y:S01]  /*1c20*/  S2UR UR5, SR_CgaCtaId ;  /* 0x00000000000579c3 */ /* 0x000e220000008800 */
[----:B------:R-:W-:Y:S01]  /*1c30*/  UMOV UR4, 0x400 ;  /* 0x0000040000047882 */ /* 0x000fe20000000000 */
[----:B------:R-:W-:Y:S01]  /*1c40*/  IMAD.U32 R5, RZ, RZ, UR8 ;  /* 0x00000008ff057e24 */ /* 0x000fe2000f8e00ff */
[----:B------:R-:W-:Y:S01]  /*1c50*/  SHF.L.U32 R4, R7, 0x1f, RZ ;  /* 0x0000001f07047819 */ /* 0x000fe200000006ff */
[----:B0-----:R-:W-:-:S06]  /*1c60*/  ULEA UR4, UR5, UR4, 0x18 ;  /* 0x0000000405047291 */ /* 0x001fcc000f8ec03f */
[----:B------:R-:W-:-:S04]  /*1c70*/  IMAD.U32 R6, RZ, RZ, UR4 ;  /* 0x00000004ff067e24 */ /* 0x000fc8000f8e00ff */
[----:B------:R-:W-:-:S04]  /*1c80*/  IMAD R5, R5, 0x8, R6 ;  /* 0x0000000805057824 */ /* 0x000fc800078e0206 */
[----:B------:R0:W1:Y:S01]  /*1c90*/  SYNCS.PHASECHK.TRANS64.TRYWAIT P1, [R5+URZ], R4 ;  /* 0x00000004050075a7 */ /* 0x000062000802017f */
[----:B------:R-:W-:Y:S05]  /*1ca0*/  @!P0 BRA `(.L_x_25) ;  /* 0x0000000000048947 */ /* 0x000fea0003800000 */
[----:B------:R-:W-:Y:S01]  /*1cb0*/  BPT.TRAP 0x1 ;  /* 0x000000040000795c */ /* 0x000fe20000300000 */
.L_x_25:
[----:B-1----:R-:W-:Y:S05]  /*1cc0*/  @P1 BRA `(.L_x_26) ;  /* 0x0000000000081947 */ /* 0x002fea0003800000 */
[----:B------:R-:W1:Y:S02]  /*1cd0*/  SYNCS.PHASECHK.TRANS64.TRYWAIT P1, [R5+URZ], R4 ;  /* 0x00000004050075a7 */ /* 0x000e64000802017f */
[----:B-1----:R-:W-:Y:S05]  /*1ce0*/  @!P1 BRA `(.L_x_27) ;  /* 0x0000006000209947 */ /* 0x002fea0003800000 */
.L_x_26:
[----:B------:R-:W-:Y:S01]  /*1cf0*/  ULEA UR4, UR8, UR45, 0x8 ;  /* 0x0000002d08047291 */ /* 0x000fe2000f8e403f */
[----:B------:R-:W-:Y:S01]  /*1d00*/  WARPGROUP.ARRIVE ;  /* 0x00000000000079c5 */ /* 0x000fe20000000000 */
[----:B------:R-:W-:Y:S01]  /*1d10*/  ULEA UR6, UR8, UR9, 0x8 ;  /* 0x0000000908067291 */ /* 0x000fe2000f8e403f */
[----:B------:R-:W-:Y:S01]  /*1d20*/  UMOV UR5, 0xc0000010 ;  /* 0xc000001000057882 */ /* 0x000fe20000000000 */
[----:B------:R-:W-:-:S07]  /*1d30*/  UMOV UR7, 0xc0000010 ;  /* 0xc000001000077882 */ /* 0x000fce0000000000 */
[----:B------:R-:W-:Y:S03]  /*1d40*/  IGMMA.64x128x32.S8.S8 R24, gdesc[UR4], R24, gsb0 ;  /* 0x03600000041879f1 */ /* 0x000fe60008041018 */
[----:B------:R-:W-:Y:S02]  /*1d50*/  WARPGROUP.DEPBAR.LE gsb0, 0x0 ;  /* 0x00008000000079c5 */ /* 0x000fe40000010000 */
[----:B------:R-:W-:Y:S05]  /*1d60*/  @!P0 BRA `(.L_x_28) ;  /* 0x0000000000048947 */ /* 0x000fea0003800000 */
[----:B------:R-:W-:Y:S01]  /*1d70*/  BPT.TRAP 0x1 ;  /* 0x000000040000795c */ /* 0x000fe20000300000 */
.L_x_28:
[----:B------:R-:W-:-:S13]  /*1d80*/  ISETP.NE.AND P1, PT, R22, RZ, PT ;  /* 0x000000ff1600720c */ /* 0x000fda0003f25270 */
[----:B01----:R-:W-:-:S04]  /*1d90*/  @P1 IMAD R4, R3, 0x8, R6 ;  /* 0x0000000803041824 */ /* 0x003fc800078e0206 */
[----:B------:R-:W-:-:S05]  /*1da0*/  @P1 VIADD R4, R4, 0xe0 ;  /* 0x000000e004041836 */ /* 0x000fca0000000000 */
[----:B------:R-:W-:-:S04]  /*1db0*/  @P1 PRMT R4, R19, 0x654, R4 ;  /* 0x0000065413041816 */ /* 0x000fc80000000004 */
[----:B------:R0:W-:Y:S01]  /*1dc0*/  @P1 SYNCS.ARRIVE.TRANS64.RED.A1T0 RZ, [R4+URZ], RZ ;  /* 0x000000ff04ff19a7 */ /* 0x0001e2000810043f */
[----:B------:R-:W-:-:S13]  /*1dd0*/  ISETP.GT.U32.AND P1, PT, R18, 0x1, PT ;  /* 0x000000011200780c */ /* 0x000fda0003f24070 */
[----:B0-----:R-:W-:Y:S05]  /*1de0*/  @P1 BRA `(.L_x_29) ;  /* 0x0000000000041947 */ /* 0x001fea0003800000 */
[----:B------:R-:W-:Y:S01]  /*1df0*/  BPT.TRAP 0x1 ;  /* 0x000000040000795c */ /* 0x000fe20000300000 */
.L_x_29:
[----:B------:R-:W-:Y:S01]  /*1e00*/  UIADD3 UR8, UR8, 0x1, URZ ;  /* 0x0000000108087890 */ /* 0x000fe2000fffe03f */
[C---:B------:R-:W-:Y:S01]  /*1e10*/  ISETP.GT.AND P2, PT, R0.reuse, 0x1, PT ;  /* 0x000000010000780c */ /* 0x040fe20003f44270 */
[----:B------:R-:W-:Y:S02]  /*1e20*/  VIADD R3, R3, 0x1 ;  /* 0x0000000103037836 */ /* 0x000fe40000000000 */
[----:B------:R-:W-:Y:S01]  /*1e30*/  UISETP.NE.AND UP0, UPT, UR8, 0x1c, UPT ;  /* 0x0000001c0800788c */ /* 0x000fe2000bf05270 */
[----:B------:R-:W-:Y:S02]  /*1e40*/  VIADD R0, R0, 0xffffffff ;  /* 0xffffffff00007836 */ /* 0x000fe40000000000 */
[C---:B------:R-:W-:Y:S01]  /*1e50*/  ISETP.NE.AND P1, PT, R3.reuse, 0x1c, PT ;  /* 0x0000001c0300780c */ /* 0x040fe20003f25270 */
[----:B------:R-:W-:Y:S02]  /*1e60*/  USEL UR4, URZ, 0x1, UP0 ;  /* 0x000000013f047887 */ /* 0x000fe40008000000 */
[----:B------:R-:W-:Y:S01]  /*1e70*/  USEL UR8, UR8, URZ, UP0 ;  /* 0x0000003f08087287 */ /* 0x000fe20008000000 */
[----:B------:R-:W-:-:S03]  /*1e80*/  SEL R3, R3, RZ, P1 ;  /* 0x000000ff03037207 */ /* 0x000fc60000800000 */
[----:B------:R-:W-:Y:S01]  /*1e90*/  LOP3.LUT R7, R7, UR4, RZ, 0x3c, !PT ;  /* 0x0000000407077c12 */ /* 0x000fe2000f8e3cff */
[----:B------:R-:W-:Y:S07]  /*1ea0*/  @P2 BRA `(.L_x_30) ;  /* 0xfffffffc00542947 */ /* 0x000fee000383ffff */
.L_x_23:
[----:B01----:R-:W0:Y:S02]  /*1eb0*/  LDC R0, c[0x0][0x28c] ;  /* 0x0000a300ff007b82 */ /* 0x003e240000000800 */
[----:B0-----:R-:W-:-:S13]  /*1ec0*/  ISETP.GE.AND P1, PT, R0, 0x1, PT ;  /* 0x000000010000780c */ /* 0x001fda0003f26270 */
[----:B------:R-:W-:Y:S05]  /*1ed0*/  @!P1 BRA `(.L_x_31) ;  /* 0x0000000000449947 */ /* 0x000fea0003800000 */
[----:B------:R-:W-:Y:S05]  /*1ee0*/  @!P0 BRA `(.L_x_32) ;  /* 0x0000000000048947 */ /* 0x000fea0003800000 */
[----:B------:R-:W-:Y:S01]  /*1ef0*/  BPT.TRAP 0x1 ;  /* 0x000000040000795c */ /* 0x000fe20000300000 */
.L_x_32:
[----:B------:R-:W-:-:S13]  /*1f00*/  ISETP.NE.AND P0, PT, R22, RZ, PT ;  /* 0x000000ff1600720c */ /* 0x000fda0003f05270 */
[----:B------:R-:W-:-:S05]  /*1f10*/  VOTEU.ANY UP0, P0 ;  /* 0x00000000003f7886 */ /* 0x000fca0000000100 */
[----:B------:R-:W-:-:S06]  /*1f20*/  @UP0 UIADD3 UR4, UR44, UR41, URZ ;  /* 0x000000292c040290 */ /* 0x000fcc000fffe03f */
[----:B------:R-:W-:Y:S02]  /*1f30*/  IMAD.U32 R4, RZ, RZ, UR4 ;  /* 0x00000004ff047e24 */ /* 0x000fe4000f8e00ff */
[----:B------:R-:W-:-:S03]  /*1f40*/  IMAD.U32 R3, RZ, RZ, UR4 ;  /* 0x00000004ff037e24 */ /* 0x000fc6000f8e00ff */
[----:B------:R-:W-:-:S05]  /*1f50*/  @P0 SHF.R.U32.HI R4, RZ, 0x2, R4 ;  /* 0x00000002ff040819 */ /* 0x000fca0000011604 */
[----:B------:R-:W-:-:S04]  /*1f60*/  @P0 IMAD.WIDE.U32 R4, R4, 0x24924925, RZ ;  /* 0x2492492504040825 */ /* 0x000fc800078e00ff */
[----:B------:R-:W-:-:S04]  /*1f70*/  @P0 IMAD R4, R5, -0x1c, R3 ;  /* 0xffffffe405040824 */ /* 0x000fc800078e0203 */
[----:B------:R-:W-:-:S04]  /*1f80*/  @P0 IMAD R4, R4, 0x8, R6 ;  /* 0x0000000804040824 */ /* 0x000fc800078e0206 */
[----:B------:R-:W-:-:S05]  /*1f90*/  @P0 VIADD R4, R4, 0xe0 ;  /* 0x000000e004040836 */ /* 0x000fca0000000000 */
[----:B------:R-:W-:-:S04]  /*1fa0*/  @P0 PRMT R4, R19, 0x654, R4 ;  /* 0x0000065413040816 */ /* 0x000fc80000000004 */
[----:B------:R0:W-:Y:S01]  /*1fb0*/  @P0 SYNCS.ARRIVE.TRANS64.RED.A1T0 RZ, [R4+URZ], RZ ;  /* 0x000000ff04ff09a7 */ /* 0x0001e2000810043f */
[----:B------:R-:W-:-:S13]  /*1fc0*/  ISETP.GT.U32.AND P0, PT, R18, 0x1, PT ;  /* 0x000000011200780c */ /* 0x000fda0003f04070 */
[----:B0-----:R-:W-:Y:S05]  /*1fd0*/  @P0 BRA `(.L_x_31) ;  /* 0x0000000000040947 */ /* 0x001fea0003800000 */
[----:B------:R-:W-:Y:S01]  /*1fe0*/  BPT.TRAP 0x1 ;  /* 0x000000040000795c */ /* 0x000fe20000300000 */
.L_x_31:
[----:B------:R-:W-:Y:S01]  /*1ff0*/  IMAD.SHL.U32 R3, R100, 0x80, RZ ;  /* 0x0000008064037824 */ /* 0x000fe200078e00ff */
[----:B------:R-:W-:Y:S01]  /*2000*/  UIADD3 UR41, UR43, UR41, URZ ;  /* 0x000000292b297290 */ /* 0x000fe2000fffe03f */
[----:B------:R-:W-:Y:S01]  /*2010*/  IMAD.SHL.U32 R10, R99, 0x80, RZ ;  /* 0x00000080630a7824 */ /* 0x000fe200078e00ff */
[----:B------:R-:W-:Y:S01]  /*2020*/  ULDC UR5, c[0x0][0x288] ;  /* 0x0000a20000057ab9 */ /* 0x000fe20000000800 */
[----:B------:R-:W-:Y:S01]  /*2030*/  ULDC UR7, c[0x0][0x284] ;  /* 0x0000a10000077ab9 */ /* 0x000fe20000000800 */
[----:B------:R-:W-:Y:S01]  /*2040*/  UISETP.GT.U32.AND UP0, UPT, UR41, 0x1b, UPT ;  /* 0x0000001b2900788c */ /* 0x000fe2000bf04070 */
[C---:B------:R-:W-:Y:S01]  /*2050*/  ISETP.GE.AND P0, PT, R3.reuse, UR5, PT ;  /* 0x0000000503007c0c */ /* 0x040fe2000bf06270 */
[----:B------:R-:W-:Y:S01]  /*2060*/  UISETP.GE.U32.AND UP1, UPT, UR43, 0x1c, UPT ;  /* 0x0000001c2b00788c */ /* 0x000fe2000bf26070 */
[----:B------:R-:W-:Y:S01]  /*2070*/  SHF.R.S32.HI R11, RZ, 0x1f, R23 ;  /* 0x0000001fff0b7819 */ /* 0x000fe20000011417 */
[----:B------:R-:W-:Y:S01]  /*2080*/  UISETP.LT.U32.AND UP0, UPT, UR43, 0x1c, UP0 ;  /* 0x0000001c2b00788c */ /* 0x000fe20008701070 */
[----:B------:R-:W-:Y:S01]  /*2090*/  ISETP.GE.OR P0, PT, R10, UR7, P0 ;  /* 0x000000070a007c0c */ /* 0x000fe20008706670 */
[----:B------:R-:W-:Y:S01]  /*20a0*/  USHF.R.U32.HI UR4, URZ, 0x2, UR41 ;  /* 0x000000023f047899 */ /* 0x000fe20008011629 */
[----:B------:R-:W-:Y:S01]  /*20b0*/  LOP3.LUT R8, R3, 0x6, R94, 0xf8, !PT ;  /* 0x0000000603087812 */ /* 0x000fe200078ef85e */
[----:B------:R-:W-:Y:S01]  /*20c0*/  USEL UR6, URZ, 0x1, !UP0 ;  /* 0x000000013f067887 */ /* 0x000fe2000c000000 */
[----:B------:R-:W-:-:S02]  /*20d0*/  ULDC.64 UR8, c[0x0][0x5d0] ;  /* 0x0001740000087ab9 */ /* 0x000fc40000000a00 */
[----:B------:R-:W-:Y:S01]  /*20e0*/  SHF.R.S32.HI R9, RZ, 0x1f, R8 ;  /* 0x0000001fff097819 */ /* 0x000fe20000011408 */
[----:B------:R-:W-:Y:S01]  /*20f0*/  IMAD R0, R11, UR8, RZ ;  /* 0x000000080b007c24 */ /* 0x000fe2000f8e02ff */
[----:B------:R-:W-:Y:S02]  /*2100*/  UIMAD.WIDE.U32 UR4, UR4, 0x24924925, URZ ;  /* 0x24924925040478a5 */ /* 0x000fe4000f8e003f */
[----:B------:R-:W-:Y:S01]  /*2110*/  ULOP3.LUT UR40, UR40, UR6, URZ, 0x3c, !UPT ;  /* 0x0000000628287292 */ /* 0x000fe2000f8e3c3f */
[C---:B------:R-:W-:Y:S01]  /*2120*/  IMAD R7, R23.reuse, UR9, R0 ;  /* 0x0000000917077c24 */ /* 0x040fe2000f8e0200 */
[----:B------:R-:W-:Y:S01]  /*2130*/  UIMAD UR41, UR5, -0x1c, UR41 ;  /* 0xffffffe4052978a4 */ /* 0x000fe2000f8e0229 */
[----:B------:R-:W-:Y:S01]  /*2140*/  IMAD.WIDE.U32 R4, R23, UR8, R8 ;  /* 0x0000000817047c25 */ /* 0x000fe2000f8e0008 */
[----:B------:R-:W-:-:S03]  /*2150*/  @UP1 ULOP3.LUT UR40, UR40, 0x1, UR5, 0x78, !UPT ;  /* 0x0000000128281892 */ /* 0x000fc6000f8e7805 */
[----:B------:R-:W-:Y:S02]  /*2160*/  IMAD.IADD R5, R5, 0x1, R7 ;  /* 0x0000000105057824 */ /* 0x000fe400078e0207 */
[----:B------:R-:W-:Y:S01]  /*2170*/  IMAD.MOV.U32 R0, RZ, RZ, -0x1 ;  /* 0xffffffffff007424 */ /* 0x000fe200078e00ff */
[----:B------:R-:W-:Y:S06]  /*2180*/  @P0 BRA `(.L_x_33) ;  /* 0x0000003000ac0947 */ /* 0x000fec0003800000 */
[----:B------:R-:W0:Y:S01]  /*2190*/  LDC.64 R12, c[0x0][0x5c8] ;  /* 0x00017200ff0c7b82 */ /* 0x000e220000000a00 */
[----:B------:R-:W-:Y:S01]  /*21a0*/  IMAD.WIDE R14, R99, 0x80, R88 ;  /* 0x00000080630e7825 */ /* 0x000fe200078e0258 */
[----:B------:R-:W-:Y:S01]  /*21b0*/  ULDC.64 UR4, c[0x0][0x5c0] ;  /* 0x0001700000047ab9 */ /* 0x000fe20000000a00 */
[----:B------:R-:W-:Y:S02]  /*21c0*/  BSSY B0, `(.L_x_33) ;  /* 0x0000327000007945 */ /* 0x000fe40003800000 */
[----:B------:R-:W-:Y:S02]  /*21d0*/  IMAD.IADD R99, R97, 0x1, -R10 ;  /* 0x0000000161637824 */ /* 0x000fe400078e0a0a */
[----:B------:R-:W-:Y:S02]  /*21e0*/  IMAD.IADD R3, R92, 0x1, -R3 ;  /* 0x000000015c037824 */ /* 0x000fe400078e0a03 */
[-C--:B0-----:R-:W-:Y:S02]  /*21f0*/  IMAD R6, R15, R12.reuse, RZ ;  /* 0x0000000c0f067224 */ /* 0x081fe400078e02ff */
[----:B------:R-:W-:-:S04]  /*2200*/  IMAD.WIDE.U32 R4, R14, R12, R4 ;  /* 0x0000000c0e047225 */ /* 0x000fc800078e0004 */
[----:B------:R-:W-:Y:S01]  /*2210*/  IMAD R7, R14, R13, R6 ;  /* 0x0000000d0e077224 */ /* 0x000fe200078e0206 */
[----:B------:R-:W-:-:S03]  /*2220*/  IADD3 R4, P0, R4, UR4, RZ ;  /* 0x0000000404047c10 */ /* 0x000fc6000ff1e0ff */
[----:B------:R-:W-:Y:S01]  /*2230*/  IMAD.IADD R7, R5, 0x1, R7 ;  /* 0x0000000105077824 */ /* 0x000fe200078e0207 */
[----:B------:R-:W-:-:S04]  /*2240*/  LEA R6, P1, R12, R4, 0x3 ;  /* 0x000000040c067211 */ /* 0x000fc800078218ff */
[----:B------:R-:W-:Y:S02]  /*2250*/  IADD3.X R5, R7, UR5, RZ, P0, !PT ;  /* 0x0000000507057c10 */ /* 0x000fe400087fe4ff */
[----:B-----5:R-:W-:Y:S02]  /*2260*/  ISETP.NE.AND P0, PT, R91, RZ, PT ;  /* 0x000000ff5b00720c */ /* 0x020fe40003f05270 */
[----:B------:R-:W-:-:S11]  /*2270*/  LEA.HI.X R7, R12, R5, R13, 0x3, P1 ;  /* 0x000000050c077211 */ /* 0x000fd600008f1c0d */
[----:B------:R-:W-:Y:S05]  /*2280*/  @!P0 BRA `(.L_x_34) ;  /* 0x0000002400608947 */ /* 0x000fea0003800000 */
[----:B------:R-:W0:Y:S01]  /*2290*/  LDC.64 R102, c[0x0][0x5b0] ;  /* 0x00016c00ff667b82 */ /* 0x000e220000000a00 */
[----:B------:R-:W-:Y:S01]  /*22a0*/  ULDC.64 UR4, c[0x0][0x5b8] ;  /* 0x00016e0000047ab9 */ /* 0x000fe20000000a00 */
[----:B------:R-:W-:Y:S01]  /*22b0*/  ISETP.GE.AND P1, PT, R99, 0x1, PT ;  /* 0x000000016300780c */ /* 0x000fe20003f26270 */
[----:B------:R-:W-:Y:S01]  /*22c0*/  IMAD R10, R11, UR4, RZ ;  /* 0x000000040b0a7c24 */ /* 0x000fe2000f8e02ff */
[----:B------:R-:W-:Y:S01]  /*22d0*/  BSSY B1, `(.L_x_35) ;  /* 0x000000e000017945 */ /* 0x000fe20003800000 */
[----:B------:R-:W-:Y:S01]  /*22e0*/  IMAD.WIDE.U32 R20, R23, UR4, R8 ;  /* 0x0000000417147c25 */ /* 0x000fe2000f8e0008 */
[----:B------:R-:W-:Y:S02]  /*22f0*/  ISETP.LT.OR P5, PT, R3, 0x1, !P1 ;  /* 0x000000010300780c */ /* 0x000fe40004fa1670 */
[----:B------:R-:W1:Y:S01]  /*2300*/  LDC.64 R104, c[0x0][0x5a8] ;  /* 0x00016a00ff687b82 */ /* 0x000e620000000a00 */
[----:B------:R-:W-:Y:S02]  /*2310*/  IMAD R13, R23, UR5, R10 ;  /* 0x00000005170d7c24 */ /* 0x000fe4000f8e020a */
[----:B------:R-:W-:-:S02]  /*2320*/  IMAD.MOV.U32 R12, RZ, RZ, R20 ;  /* 0x000000ffff0c7224 */ /* 0x000fc400078e0014 */
[----:B------:R-:W-:Y:S02]  /*2330*/  IMAD.IADD R13, R21, 0x1, R13 ;  /* 0x00000001150d7824 */ /* 0x000fe400078e020d */
[-C--:B0-----:R-:W-:Y:S02]  /*2340*/  IMAD R10, R15, R102.reuse, RZ ;  /* 0x000000660f0a7224 */ /* 0x081fe400078e02ff */
[----:B------:R-:W-:-:S04]  /*2350*/  IMAD.WIDE.U32 R8, R14, R102, R12 ;  /* 0x000000660e087225 */ /* 0x000fc800078e000c */
[----:B------:R-:W-:Y:S01]  /*2360*/  IMAD R23, R14, R103, R10 ;  /* 0x000000670e177224 */ /* 0x000fe200078e020a */
[----:B-1----:R-:W-:-:S04]  /*2370*/  IADD3 R8, P0, R8, R104, RZ ;  /* 0x0000006808087210 */ /* 0x002fc80007f1e0ff */
[----:B------:R-:W-:Y:S01]  /*2380*/  IADD3.X R9, R105, R9, R23, P0, !PT ;  /* 0x0000000969097210 */ /* 0x000fe200007fe417 */
[----:B------:R-:W-:Y:S08]  /*2390*/  @P5 BRA `(.L_x_36) ;  /* 0x0000000000045947 */ /* 0x000ff00003800000 */
[----:B------:R0:W5:Y:S02]  /*23a0*/  LDG.E.U8 R98, desc[UR38][R8.64] ;  /* 0x0000002608627981 */ /* 0x000164000c1e1100 */
.L_x_36:
[----:B------:R-:W-:Y:S05]  /*23b0*/  BSYNC B1 ;  /* 0x0000000000017941 */ /* 0x000fea0003800000 */
.L_x_35:
[----:B-----5:R-:W-:Y:S01]  /*23c0*/  LOP3.LUT R15, R98, 0xffff, RZ, 0xc0, !PT ;  /* 0x0000ffff620f7812 */ /* 0x020fe200078ec0ff */
[C---:B------:R-:W-:Y:S01]  /*23d0*/  IMAD.SHL.U32 R10, R102.reuse, 0x8, RZ ;  /* 0x00000008660a7824 */ /* 0x040fe200078e00ff */
[----:B------:R-:W-:Y:S01]  /*23e0*/  ISETP.LT.OR P2, PT, R3, 0x2, !P1 ;  /* 0x000000020300780c */ /* 0x000fe20004f41670 */
[----:B------:R-:W-:Y:S01]  /*23f0*/  BSSY B1, `(.L_x_37) ;  /* 0x000000e000017945 */ /* 0x000fe20003800000 */
[----:B------:R-:W-:Y:S02]  /*2400*/  PRMT R100, R15, 0x8880, RZ ;  /* 0x000088800f647816 */ /* 0x000fe400000000ff */
[----:B------:R-:W-:Y:S02]  /*2410*/  SHF.L.U64.HI R11, R102, 0x3, R103 ;  /* 0x00000003660b7819 */ /* 0x000fe40000010267 */
[----:B------:R-:W-:Y:S01]  /*2420*/  ISETP.GE.AND P0, PT, R99, 0x9, PT ;  /* 0x000000096300780c */ /* 0x000fe20003f06270 */
[----:B------:R-:W-:Y:S02]  /*2430*/  IMAD R15, R100, R91, RZ ;  /* 0x0000005b640f7224 */ /* 0x000fe400078e02ff */
[----:B------:R-:W-:-:S04]  /*2440*/  IMAD.WIDE.U32 R10, R14, R102, R10 ;  /* 0x000000660e0a7225 */ /* 0x000fc800078e000a */
[----:B------:R-:W-:Y:S01]  /*2450*/  @!P5 IMAD R21, R24, R90, R15 ;  /* 0x0000005a1815d224 */ /* 0x000fe200078e020f */
[----:B------:R-:W-:Y:S01]  /*2460*/  IADD3 R10, P3, P4, R20, R104, R10 ;  /* 0x00000068140a7210 */ /* 0x000fe20007c7e00a */
[----:B------:R-:W-:-:S03]  /*2470*/  IMAD.IADD R20, R23, 0x1, R11 ;  /* 0x0000000117147824 */ /* 0x000fc600078e020b */
[----:B------:R1:W-:Y:S01]  /*2480*/  @!P5 STG.E.U8 desc[UR38][R4.64], R21 ;  /* 0x000000150400d986 */ /* 0x0003e2000c101126 */
[----:B------:R-:W-:Y:S08]  /*2490*/  @P2 BRA `(.L_x_38) ;  /* 0x00000000000c2947 */ /* 0x000ff00003800000 */
[----:B------:R-:W2:Y:S02]  /*24a0*/  LDG.E.U8 R98, desc[UR38][R8.64+0x1] ;  /* 0x0000012608627981 */ /* 0x000ea4000c1e1100 */
[----:B--2---:R-:W-:-:S05]  /*24b0*/  PRMT R14, R98, 0x8880, RZ ;  /* 0x00008880620e7816 */ /* 0x004fca00000000ff */
[----:B------:R-:W-:-:S07]  /*24c0*/  IMAD R15, R14, R91, RZ ;  /* 0x0000005b0e0f7224 */ /* 0x000fce00078e02ff */
.L_x_38:
[----:B------:R-:W-:Y:S05]  /*24d0*/  BSYNC B1 ;  /* 0x0000000000017941 */ /* 0x000fea0003800000 */
.L_x_37:
[----:B------:R-:W-:Y:S01]  /*24e0*/  ISETP.LT.OR P5, PT, R3, 0x1, !P0 ;  /* 0x000000010300780c */ /* 0x000fe200047a1670 */
[----:B------:R-:W-:Y:S01]  /*24f0*/  @!P2 IMAD R25, R25, R90, R15 ;  /* 0x0000005a1919a224 */ /* 0x000fe200078e020f */
[----:B------:R-:W-:Y:S01]  /*2500*/  BSSY B1, `(.L_x_39) ;  /* 0x000000a000017945 */ /* 0x000fe20003800000 */
[----:B------:R-:W-:Y:S02]  /*2510*/  IADD3.X R11, R13, R105, R20, P3, P4 ;  /* 0x000000690d0b7210 */ /* 0x000fe40001fe8414 */
[C---:B------:R-:W-:Y:S01]  /*2520*/  ISETP.LT.OR P3, PT, R3.reuse, 0x2, !P0 ;  /* 0x000000020300780c */ /* 0x040fe20004761670 */
[----:B------:R2:W-:Y:S01]  /*2530*/  @!P2 STG.E.U8 desc[UR38][R4.64+0x1], R25 ;  /* 0x000001190400a986 */ /* 0x0005e2000c101126 */
[C---:B------:R-:W-:Y:S02]  /*2540*/  ISETP.LT.OR P4, PT, R3.reuse, 0x9, !P1 ;  /* 0x000000090300780c */ /* 0x040fe40004f81670 */
[----:B------:R-:W-:-:S04]  /*2550*/  ISETP.LT.OR P2, PT, R3, 0xa, !P1 ;  /* 0x0000000a0300780c */ /* 0x000fc80004f41670 */
[----:B------:R-:W-:Y:S09]  /*2560*/  @P5 BRA `(.L_x_40) ;  /* 0x00000000000c5947 */ /* 0x000ff20003800000 */
[----:B------:R-:W3:Y:S02]  /*2570*/  LDG.E.U8 R98, desc[UR38][R10.64] ;  /* 0x000000260a627981 */ /* 0x000ee4000c1e1100 */
[----:B---3--:R-:W-:-:S05]  /*2580*/  PRMT R12, R98, 0x8880, RZ ;  /* 0x00008880620c7816 */ /* 0x008fca00000000ff */
[----:B------:R-:W-:-:S07]  /*2590*/  IMAD R15, R12, R91, RZ ;  /* 0x0000005b0c0f7224 */ /* 0x000fce00078e02ff */
.L_x_40:
[----:B------:R-:W-:Y:S05]  /*25a0*/  BSYNC B1 ;  /* 0x0000000000017941 */ /* 0x000fea0003800000 */
.L_x_39:
[----:B------:R-:W-:Y:S01]  /*25b0*/  @!P5 IMAD R13, R26, R90, R15 ;  /* 0x0000005a1a0dd224 */ /* 0x000fe200078e020f */
[----:B------:R-:W-:Y:S04]  /*25c0*/  BSSY B1, `(.L_x_41) ;  /* 0x0000006000017945 */ /* 0x000fe80003800000 */
[----:B------:R3:W-:Y:S01]  /*25d0*/  @!P5 STG.E.U8 desc[UR38][R6.64], R13 ;  /* 0x0000000d0600d986 */ /* 0x0007e2000c101126 */
[----:B------:R-:W-:Y:S05]  /*25e0*/  @P3 BRA `(.L_x_42) ;  /* 0x00000000000c3947 */ /* 0x000fea0003800000 */
[----:B------:R-:W4:Y:S02]  /*25f0*/  LDG.E.U8 R98, desc[UR38][R10.64+0x1] ;  /* 0x000001260a627981 */ /* 0x000f24000c1e1100 */
[----:B----4-:R-:W-:-:S05]  /*2600*/  PRMT R12, R98, 0x8880, RZ ;  /* 0x00008880620c7816 */ /* 0x010fca00000000ff */
[----:B------:R-:W-:-:S07]  /*2610*/  IMAD R15, R12, R91, RZ ;  /* 0x0000005b0c0f7224 */ /* 0x000fce00078e02ff */
.L_x_42:
[----:B------:R-:W-:Y:S05]  /*2620*/  BSYNC B1 ;  /* 0x0000000000017941 */ /* 0x000fea0003800000 */
.L_x_41:
[----:B------:R-:W-:Y:S01]  /*2630*/  @!P3 IMAD R27, R27, R90, R15 ;  /* 0x0000005a1b1bb224 */ /* 0x000fe200078e020f */
[----:B------:R-:W-:Y:S04]  /*2640*/  BSSY B1, `(.L_x_43) ;  /* 0x0000006000017945 */ /* 0x000fe80003800000 */
[----:B------:R4:W-:Y:S01]  /*2650*/  @!P3 STG.E.U8 desc[UR38][R6.64+0x1], R27 ;  /* 0x0000011b0600b986 */ /* 0x0009e2000c101126 */
[----:B------:R-:W-:Y:S05]  /*2660*/  @P4 BRA `(.L_x_44) ;  /* 0x00000000000c4947 */ /* 0x000fea0003800000 */
[----:B------:R-:W5:Y:S02]  /*2670*/  LDG.E.U8 R98, desc[UR38][R8.64+0x8] ;  /* 0x0000082608627981 */ /* 0x000f64000c1e1100 */
[----:B-----5:R-:W-:-:S05]  /*2680*/  PRMT R12, R98, 0x8880, RZ ;  /* 0x00008880620c7816 */ /* 0x020fca00000000ff */
[----:B------:R-:W-:-:S07]  /*2690*/  IMAD R15, R12, R91, RZ ;  /* 0x0000005b0c0f7224 */ /* 0x000fce00078e02ff */
.L_x_44:
[----:B------:R-:W-:Y:S05]  /*26a0*/  BSYNC B1 ;  /* 0x0000000000017941 */ /* 0x000fea0003800000 */
.L_x_43:
[----:B---3--:R-:W-:Y:S01]  /*26b0*/  @!P4 IMAD R13, R28, R90, R15 ;  /* 0x0000005a1c0dc224 */ /* 0x008fe200078e020f */
[----:B------:R-:W-:Y:S04]  /*26c0*/  BSSY B1, `(.L_x_45) ;  /* 0x0000006000017945 */ /* 0x000fe80003800000 */
[----:B------:R3:W-:Y:S01]  /*26d0*/  @!P4 STG.E.U8 desc[UR38][R4.64+0x8], R13 ;  /* 0x0000080d0400c986 */ /* 0x0007e2000c101126 */
[----:B------:R-:W-:Y:S05]  /*26e0*/  @P2 BRA `(.L_x_46) ;  /* 0x00000000000c2947 */ /* 0x000fea0003800000 */
[----:B------:R-:W5:Y:S02]  /*26f0*/  LDG.E.U8 R98, desc[UR38][R8.64+0x9] ;  /* 0x0000092608627981 */ /* 0x000f64000c1e1100 */
[----:B-----5:R-:W-:-:S05]  /*2700*/  PRMT R12, R98, 0x8880, RZ ;  /* 0x00008880620c7816 */ /* 0x020fca00000000ff */
[----:B------:R-:W-:-:S07]  /*2710*/  IMAD R15, R12, R91, RZ ;  /* 0x0000005b0c0f7224 */ /* 0x000fce00078e02ff */
.L_x_46:
[----:B------:R-:W-:Y:S05]  /*2720*/  BSYNC B1 ;  /* 0x0000000000017941 */ /* 0x000fea0003800000 */
.L_x_45:
[----:B------:R-:W-:Y:S01]  /*2730*/  ISETP.LT.OR P4, PT, R3, 0x9, !P0 ;  /* 0x000000090300780c */ /* 0x000fe20004781670 */
[----:B------:R-:W-:Y:S01]  /*2740*/  @!P2 IMAD R29, R29, R90, R15 ;  /* 0x0000005a1d1da224 */ /* 0x000fe200078e020f */
[----:B------:R-:W-:Y:S01]  /*2750*/  BSSY B1, `(.L_x_47) ;  /* 0x0000009000017945 */ /* 0x000fe20003800000 */
[C---:B------:R-:W-:Y:S02]  /*2760*/  ISETP.LT.OR P3, PT, R3.reuse, 0xa, !P0 ;  /* 0x0000000a0300780c */ /* 0x040fe40004761670 */
[C---:B------:R-:W-:Y:S01]  /*2770*/  ISETP.LT.OR P5, PT, R3.reuse, 0x11, !P1 ;  /* 0x000000110300780c */ /* 0x040fe20004fa1670 */
[----:B------:R0:W-:Y:S01]  /*2780*/  @!P2 STG.E.U8 desc[UR38][R4.64+0x9], R29 ;  /* 0x0000091d0400a986 */ /* 0x0001e2000c101126 */
[----:B------:R-:W-:-:S06]  /*2790*/  ISETP.LT.OR P2, PT, R3, 0x12, !P1 ;  /* 0x000000120300780c */ /* 0x000fcc0004f41670 */
[----:B------:R-:W-:Y:S07]  /*27a0*/  @P4 BRA `(.L_x_48) ;  /* 0x00000000000c4947 */ /* 0x000fee0003800000 */
[----:B------:R-:W5:Y:S02]  /*27b0*/  LDG.E.U8 R98, desc[UR38][R10.64+0x8] ;  /* 0x000008260a627981 */ /* 0x000f64000c1e1100 */
[----:B-----5:R-:W-:-:S05]  /*27c0*/  PRMT R12, R98, 0x8880, RZ ;  /* 0x00008880620c7816 */ /* 0x020fca00000000ff */
[----:B------:R-:W-:-:S07]  /*27d0*/  IMAD R15, R12, R91, RZ ;  /* 0x0000005b0c0f7224 */ /* 0x000fce00078e02ff */
.L_x_48:
[----:B------:R-:W-:Y:S05]  /*27e0*/  BSYNC B1 ;  /* 0x0000000000017941 */ /* 0x000fea0003800000 */
.L_x_47:
[----:B---3--:R-:W-:Y:S01]  /*27f0*/  @!P4 IMAD R13, R30, R90, R15 ;  /* 0x0000005a1e0dc224 */ /* 0x008fe200078e020f */
[----:B------:R-:W-:Y:S04]  /*2800*/  BSSY B1, `(.L_x_49) ;  /* 0x0000006000017945 */ /* 0x000fe80003800000 */
[----:B------:R3:W-:Y:S01]  /*2810*/  @!P4 STG.E.U8 desc[UR38][R6.64+0x8], R13 ;  /* 0x0000080d0600c986 */ /* 0x0007e2000c101126 */
[----:B------:R-:W-:Y:S05]  /*2820*/  @P3 BRA `(.L_x_50) ;  /* 0x00000000000c3947 */ /* 0x000fea0003800000 */
[----:B------:R-:W5:Y:S02]  /*2830*/  LDG.E.U8 R98, desc[UR38][R10.64+0x9] ;  /* 0x000009260a627981 */ /* 0x000f64000c1e1100 */
[----:B-----5:R-:W-:-:S05]  /*2840*/  PRMT R12, R98, 0x8880, RZ ;  /* 0x00008880620c7816 */ /* 0x020fca00000000ff */
[----:B------:R-:W-:-:S07]  /*2850*/  IMAD R15, R12, R91, RZ ;  /* 0x0000005b0c0f7224 */ /* 0x000fce00078e02ff */
.L_x_50:
[----:B------:R-:W-:Y:S05]  /*2860*/  BSYNC B1 ;  /* 0x0000000000017941 */ /* 0x000fea0003800000 */
.L_x_49:
[----:B------:R-:W-:Y:S01]  /*2870*/  @!P3 IMAD R31, R31, R90, R15 ;  /* 0x0000005a1f1fb224 */ /* 0x000fe200078e020f */
[----:B------:R-:W-:Y:S04]  /*2880*/  BSSY B1, `(.L_x_51) ;  /* 0x0000006000017945 */ /* 0x000fe80003800000 */
[----:B------:R0:W-:Y:S01]  /*2890*/  @!P3 STG.E.U8 desc[UR38][R6.64+0x9], R31 ;  /* 0x0000091f0600b986 */ /* 0x0001e2000c101126 */
[----:B------:R-:W-:Y:S05]  /*28a0*/  @P5 BRA `(.L_x_52) ;  /* 0x00000000000c5947 */ /* 0x000fea0003800000 */
[----:B------:R-:W5:Y:S02]  /*28b0*/  LDG.E.U8 R98, desc[UR38][R8.64+0x10] ;  /* 0x0000102608627981 */ /* 0x000f64000c1e1100 */
[----:B-----5:R-:W-:-:S05]  /*28c0*/  PRMT R12, R98, 0x8880, RZ ;  /* 0x00008880620c7816 */ /* 0x020fca00000000ff */
[----:B------:R-:W-:-:S07]  /*28d0*/  IMAD R15, R12, R91, RZ ;  /* 0x0000005b0c0f7224 */ /* 0x000fce00078e02ff */
.L_x_52:
[----:B------:R-:W-:Y:S05]  /*28e0*/  BSYNC B1 ;  /* 0x0000000000017941 */ /* 0x000fea0003800000 */
.L_x_51:
[----:B---3--:R-:W-:Y:S01]  /*28f0*/  @!P5 IMAD R13, R32, R90, R15 ;  /* 0x0000005a200dd224 */ /* 0x008fe200078e020f */
[----:B------:R-:W-:Y:S04]  /*2900*/  BSSY B1, `(.L_x_53) ;  /* 0x0000006000017945 */ /* 0x000fe80003800000 */
[----:B------:R3:W-:Y:S01]  /*2910*/  @!P5 STG.E.U8 desc[UR38][R4.64+0x10], R13 ;  /* 0x0000100d0400d986 */ /* 0x0007e2000c101126 */
[----:B------:R-:W-:Y:S05]  /*2920*/  @P2 BRA `(.L_x_54) ;  /* 0x00000000000c2947 */ /* 0x000fea0003800000 */
[----:B------:R-:W5:Y:S02]  /*2930*/  LDG.E.U8 R98, desc[UR38][R8.64+0x11] ;  /* 0x0000112608627981 */ /* 0x000f64000c1e1100 */
[----:B-----5:R-:W-:-:S05]  /*2940*/  PRMT R12, R98, 0x8880, RZ ;  /* 0x00008880620c7816 */ /* 0x020fca00000000ff */
[----:B------:R-:W-:-:S07]  /*2950*/  IMAD R15, R12, R91, RZ ;  /* 0x0000005b0c0f7224 */ /* 0x000fce00078e02ff */
.L_x_54:
[----:B------:R-:W-:Y:S05]  /*2960*/  BSYNC B1 ;  /* 0x0000000000017941 */ /* 0x000fea0003800000 */
.L_x_53:
        /* <DEDUP_REMOVED lines=11> */
.L_x_56:
[----:B------:R-:W-:Y:S05]  /*2a20*/  BSYNC B1 ;  /* 0x0000000000017941 */ /* 0x000fea0003800000 */
.L_x_55:
[----:B---3--:R-:W-:Y:S01]  /*2a30*/  @!P4 IMAD R13, R34, R90, R15 ;  /* 0x0000005a220dc224 */ /* 0x008fe200078e020f */
[----:B------:R-:W-:Y:S04]  /*2a40*/  BSSY B1, `(.L_x_57) ;  /* 0x0000006000017945 */ /* 0x000fe80003800000 */
[----:B------:R3:W-:Y:S01]  /*2a50*/  @!P4 STG.E.U8 desc[UR38][R6.64+0x10], R13 ;  /* 0x0000100d0600c986 */ /* 0x0007e2000c101126 */
[----:B------:R-:W-:Y:S05]  /*2a60*/  @P3 BRA `(.L_x_58) ;  /* 0x00000000000c3947 */ /* 0x000fea0003800000 */
[----:B------:R-:W5:Y:S02]  /*2a70*/  LDG.E.U8 R98, desc[UR38][R10.64+0x11] ;  /* 0x000011260a627981 */ /* 0x000f64000c1e1100 */
[----:B-----5:R-:W-:-:S05]  /*2a80*/  PRMT R12, R98, 0x8880, RZ ;  /* 0x00008880620c7816 */ /* 0x020fca00000000ff */
[----:B------:R-:W-:-:S07]  /*2a90*/  IMAD R15, R12, R91, RZ ;  /* 0x0000005b0c0f7224 */ /* 0x000fce00078e02ff */
.L_x_58:
[----:B------:R-:W-:Y:S05]  /*2aa0*/  BSYNC B1 ;  /* 0x0000000000017941 */ /* 0x000fea0003800000 */
.L_x_57:
[----:B------:R-:W-:Y:S01]  /*2ab0*/  @!P3 IMAD R35, R35, R90, R15 ;  /* 0x0000005a2323b224 */ /* 0x000fe200078e020f */
[----:B------:R-:W-:Y:S04]  /*2ac0*/  BSSY B1, `(.L_x_59) ;  /* 0x0000006000017945 */ /* 0x000fe80003800000 */
[----:B------:R0:W-:Y:S01]  /*2ad0*/  @!P3 STG.E.U8 desc[UR38][R6.64+0x11], R35 ;  /* 0x000011230600b986 */ /* 0x0001e2000c101126 */
[----:B------:R-:W-:Y:S05]  /*2ae0*/  @P5 BRA `(.L_x_60) ;  /* 0x00000000000c5947 */ /* 0x000fea0003800000 */
[----:B------:R-:W5:Y:S02]  /*2af0*/  LDG.E.U8 R98, desc[UR38][R8.64+0x18] ;  /* 0x0000182608627981 */ /* 0x000f64000c1e1100 */
[----:B-----5:R-:W-:-:S05]  /*2b00*/  PRMT R12, R98, 0x8880, RZ ;  /* 0x00008880620c7816 */ /* 0x020fca00000000ff */
[----:B------:R-:W-:-:S07]  /*2b10*/  IMAD R15, R12, R91, RZ ;  /* 0x0000005b0c0f7224 */ /* 0x000fce00078e02ff */
.L_x_60:
[----:B------:R-:W-:Y:S05]  /*2b20*/  BSYNC B1 ;  /* 0x0000000000017941 */ /* 0x000fea0003800000 */
.L_x_59:
[----:B---3--:R-:W-:Y:S01]  /*2b30*/  @!P5 IMAD R13, R36, R90, R15 ;  /* 0x0000005a240dd224 */ /* 0x008fe200078e020f */
[----:B------:R-:W-:Y:S04]  /*2b40*/  BSSY B1, `(.L_x_61) ;  /* 0x0000006000017945 */ /* 0x000fe80003800000 */
[----:B------:R3:W-:Y:S01]  /*2b50*/  @!P5 STG.E.U8 desc[UR38][R4.64+0x18], R13 ;  /* 0x0000180d0400d986 */ /* 0x0007e2000c101126 */
[----:B------:R-:W-:Y:S05]  /*2b60*/  @P2 BRA `(.L_x_62) ;  /* 0x00000000000c2947 */ /* 0x000fea0003800000 */
[----:B------:R-:W5:Y:S02]  /*2b70*/  LDG.E.U8 R98, desc[UR38][R8.64+0x19] ;  /* 0x0000192608627981 */ /* 0x000f64000c1e1100 */
[----:B-----5:R-:W-:-:S05]  /*2b80*/  PRMT R12, R98, 0x8880, RZ ;  /* 0x00008880620c7816 */ /* 0x020fca00000000ff */
[----:B------:R-:W-:-:S07]  /*2b90*/  IMAD R15, R12, R91, RZ ;  /* 0x0000005b0c0f7224 */ /* 0x000fce00078e02ff */
.L_x_62:
[----:B------:R-:W-:Y:S05]  /*2ba0*/  BSYNC B1 ;  /* 0x0000000000017941 */ /* 0x000fea0003800000 */
.L_x_61:
        /* <DEDUP_REMOVED lines=11> */
.L_x_64:
[----:B------:R-:W-:Y:S05]  /*2c60*/  BSYNC B1 ;  /* 0x0000000000017941 */ /* 0x000fea0003800000 */
.L_x_63:
[----:B---3--:R-:W-:Y:S01]  /*2c70*/  @!P4 IMAD R13, R38, R90, R15 ;  /* 0x0000005a260dc224 */ /* 0x008fe200078e020f */
[----:B------:R-:W-:Y:S04]  /*2c80*/  BSSY B1, `(.L_x_65) ;  /* 0x0000006000017945 */ /* 0x000fe80003800000 */
[----:B------:R3:W-:Y:S01]  /*2c90*/  @!P4 STG.E.U8 desc[UR38][R6.64+0x18], R13 ;  /* 0x0000180d0600c986 */ /* 0x0007e2000c101126 */
[----:B------:R-:W-:Y:S05]  /*2ca0*/  @P3 BRA `(.L_x_66) ;  /* 0x00000000000c3947 */ /* 0x000fea0003800000 */
[----:B------:R-:W5:Y:S02]  /*2cb0*/  LDG.E.U8 R98, desc[UR38][R10.64+0x19] ;  /* 0x000019260a627981 */ /* 0x000f64000c1e1100 */
[----:B-----5:R-:W-:-:S05]  /*2cc0*/  PRMT R12, R98, 0x8880, RZ ;  /* 0x00008880620c7816 */ /* 0x020fca00000000ff */
[----:B------:R-:W-:-:S07]  /*2cd0*/  IMAD R15, R12, R91, RZ ;  /* 0x0000005b0c0f7224 */ /* 0x000fce00078e02ff */
.L_x_66:
[----:B------:R-:W-:Y:S05]  /*2ce0*/  BSYNC B1 ;  /* 0x0000000000017941 */ /* 0x000fea0003800000 */
.L_x_65:
[----:B------:R-:W-:Y:S01]  /*2cf0*/  @!P3 IMAD R39, R39, R90, R15 ;  /* 0x0000005a2727b224 */ /* 0x000fe200078e020f */
[----:B------:R-:W-:Y:S04]  /*2d00*/  BSSY B1, `(.L_x_67) ;  /* 0x0000006000017945 */ /* 0x000fe80003800000 */
[----:B------:R0:W-:Y:S01]  /*2d10*/  @!P3 STG.E.U8 desc[UR38][R6.64+0x19], R39 ;  /* 0x000019270600b986 */ /* 0x0001e2000c101126 */
[----:B------:R-:W-:Y:S05]  /*2d20*/  @P5 BRA `(.L_x_68) ;  /* 0x00000000000c5947 */ /* 0x000fea0003800000 */
[----:B------:R-:W5:Y:S02]  /*2d30*/  LDG.E.U8 R98, desc[UR38][R8.64+0x20] ;  /* 0x0000202608627981 */ /* 0x000f64000c1e1100 */
[----:B-----5:R-:W-:-:S05]  /*2d40*/  PRMT R12, R98, 0x8880, RZ ;  /* 0x00008880620c7816 */ /* 0x020fca00000000ff */
[----:B------:R-:W-:-:S07]  /*2d50*/  IMAD R15, R12, R91, RZ ;  /* 0x0000005b0c0f7224 */ /* 0x000fce00078e02ff */
.L_x_68:
[----:B------:R-:W-:Y:S05]  /*2d60*/  BSYNC B1 ;  /* 0x0000000000017941 */ /* 0x000fea0003800000 */
.L_x_67:
[----:B---3--:R-:W-:Y:S01]  /*2d70*/  @!P5 IMAD R13, R40, R90, R15 ;  /* 0x0000005a280dd224 */ /* 0x008fe200078e020f */
[----:B------:R-:W-:Y:S04]  /*2d80*/  BSSY B1, `(.L_x_69) ;  /* 0x0000006000017945 */ /* 0x000fe80003800000 */
[----:B------:R3:W-:Y:S01]  /*2d90*/  @!P5 STG.E.U8 desc[UR38][R4.64+0x20], R13 ;  /* 0x0000200d0400d986 */ /* 0x0007e2000c101126 */
[----:B------:R-:W-:Y:S05]  /*2da0*/  @P2 BRA `(.L_x_70) ;  /* 0x00000000000c2947 */ /* 0x000fea0003800000 */
[----:B------:R-:W5:Y:S02]  /*2db0*/  LDG.E.U8 R98, desc[UR38][R8.64+0x21] ;  /* 0x0000212608627981 */ /* 0x000f64000c1e1100 */
[----:B-----5:R-:W-:-:S05]  /*2dc0*/  PRMT R12, R98, 0x8880, RZ ;  /* 0x00008880620c7816 */ /* 0x020fca00000000ff */
[----:B------:R-:W-:-:S07]  /*2dd0*/  IMAD R15, R12, R91, RZ ;  /* 0x0000005b0c0f7224 */ /* 0x000fce00078e02ff */
.L_x_70:
[----:B------:R-:W-:Y:S05]  /*2de0*/  BSYNC B1 ;  /* 0x0000000000017941 */ /* 0x000fea0003800000 */
.L_x_69:
        /* <DEDUP_REMOVED lines=11> */
.L_x_72:
[----:B------:R-:W-:Y:S05]  /*2ea0*/  BSYNC B1 ;  /* 0x0000000000017941 */ /* 0x000fea0003800000 */
.L_x_71:
[----:B---3--:R-:W-:Y:S01]  /*2eb0*/  @!P4 IMAD R13, R42, R90, R15 ;  /* 0x0000005a2a0dc224 */ /* 0x008fe200078e020f */
[----:B------:R-:W-:Y:S04]  /*2ec0*/  BSSY B1, `(.L_x_73) ;  /* 0x0000006000017945 */ /* 0x000fe80003800000 */
[----:B------:R3:W-:Y:S01]  /*2ed0*/  @!P4 STG.E.U8 desc[UR38][R6.64+0x20], R13 ;  /* 0x0000200d0600c986 */ /* 0x0007e2000c101126 */
[----:B------:R-:W-:Y:S05]  /*2ee0*/  @P3 BRA `(.L_x_74) ;  /* 0x00000000000c3947 */ /* 0x000fea0003800000 */
[----:B------:R-:W5:Y:S02]  /*2ef0*/  LDG.E.U8 R98, desc[UR38][R10.64+0x21] ;  /* 0x000021260a627981 */ /* 0x000f64000c1e1100 */
[----:B-----5:R-:W-:-:S05]  /*2f00*/  PRMT R12, R98, 0x8880, RZ ;  /* 0x00008880620c7816 */ /* 0x020fca00000000ff */
[----:B------:R-:W-:-:S07]  /*2f10*/  IMAD R15, R12, R91, RZ ;  /* 0x0000005b0c0f7224 */ /* 0x000fce00078e02ff */
.L_x_74:
[----:B------:R-:W-:Y:S05]  /*2f20*/  BSYNC B1 ;  /* 0x0000000000017941 */ /* 0x000fea0003800000 */
.L_x_73:
[----:B------:R-:W-:Y:S01]  /*2f30*/  @!P3 IMAD R43, R43, R90, R15 ;  /* 0x0000005a2b2bb224 */ /* 0x000fe200078e020f */
[----:B------:R-:W-:Y:S04]  /*2f40*/  BSSY B1, `(.L_x_75) ;  /* 0x0000006000017945 */ /* 0x000fe80003800000 */
[----:B------:R0:W-:Y:S01]  /*2f50*/  @!P3 STG.E.U8 desc[UR38][R6.64+0x21], R43 ;  /* 0x0000212b0600b986 */ /* 0x0001e2000c101126 */
[----:B------:R-:W-:Y:S05]  /*2f60*/  @P5 BRA `(.L_x_76) ;  /* 0x00000000000c5947 */ /* 0x000fea0003800000 */
[----:B------:R-:W5:Y:S02]  /*2f70*/  LDG.E.U8 R98, desc[UR38][R8.64+0x28] ;  /* 0x0000282608627981 */ /* 0x000f64000c1e1100 */
[----:B-----5:R-:W-:-:S05]  /*2f80*/  PRMT R12, R98, 0x8880, RZ ;  /* 0x00008880620c7816 */ /* 0x020fca00000000ff */
[----:B------:R-:W-:-:S07]  /*2f90*/  IMAD R15, R12, R91, RZ ;  /* 0x0000005b0c0f7224 */ /* 0x000fce00078e02ff */
.L_x_76:
[----:B------:R-:W-:Y:S05]  /*2fa0*/  BSYNC B1 ;  /* 0x0000000000017941 */ /* 0x000fea0003800000 */
.L_x_75:
[----:B---3--:R-:W-:Y:S01]  /*2fb0*/  @!P5 IMAD R13, R44, R90, R15 ;  /* 0x0000005a2c0dd224 */ /* 0x008fe200078e020f */
[----:B------:R-:W-:Y:S04]  /*2fc0*/  BSSY B1, `(.L_x_77) ;  /* 0x0000006000017945 */ /* 0x000fe80003800000 */
[----:B------:R3:W-:Y:S01]  /*2fd0*/  @!P5 STG.E.U8 desc[UR38][R4.64+0x28], R13 ;  /* 0x0000280d0400d986 */ /* 0x0007e2000c101126 */
[----:B------:R-:W-:Y:S05]  /*2fe0*/  @P2 BRA `(.L_x_78) ;  /* 0x00000000000c2947 */ /* 0x000fea0003800000 */
[----:B------:R-:W5:Y:S02]  /*2ff0*/  LDG.E.U8 R98, desc[UR38][R8.64+0x29] ;  /* 0x0000292608627981 */ /* 0x000f64000c1e1100 */
[----:B-----5:R-:W-:-:S05]  /*3000*/  PRMT R12, R98, 0x8880, RZ ;  /* 0x00008880620c7816 */ /* 0x020fca00000000ff */
[----:B------:R-:W-:-:S07]  /*3010*/  IMAD R15, R12, R91, RZ ;  /* 0x0000005b0c0f7224 */ /* 0x000fce00078e02ff */
.L_x_78:
[----:B------:R-:W-:Y:S05]  /*3020*/  BSYNC B1 ;  /* 0x0000000000017941 */ /* 0x000fea0003800000 */
.L_x_77:
        /* <DEDUP_REMOVED lines=11> */
.L_x_80:
[----:B------:R-:W-:Y:S05]  /*30e0*/  BSYNC B1 ;  /* 0x0000000000017941 */ /* 0x000fea0003800000 */
.L_x_79:
[----:B---3--:R-:W-:Y:S01]  /*30f0*/  @!P4 IMAD R13, R46, R90, R15 ;  /* 0x0000005a2e0dc224 */ /* 0x008fe200078e020f */
[----:B------:R-:W-:Y:S04]  /*3100*/  BSSY B1, `(.L_x_81) ;  /* 0x0000006000017945 */ /* 0x000fe80003800000 */
[----:B------:R3:W-:Y:S01]  /*3110*/  @!P4 STG.E.U8 desc[UR38][R6.64+0x28], R13 ;  /* 0x0000280d0600c986 */ /* 0x0007e2000c101126 */
[----:B------:R-:W-:Y:S05]  /*3120*/  @P3 BRA `(.L_x_82) ;  /* 0x00000000000c3947 */ /* 0x000fea0003800000 */
[----:B------:R-:W5:Y:S02]  /*3130*/  LDG.E.U8 R98, desc[UR38][R10.64+0x29] ;  /* 0x000029260a627981 */ /* 0x000f64000c1e1100 */
[----:B-----5:R-:W-:-:S05]  /*3140*/  PRMT R12, R98, 0x8880, RZ ;  /* 0x00008880620c7816 */ /* 0x020fca00000000ff */
[----:B------:R-:W-:-:S07]  /*3150*/  IMAD R15, R12, R91, RZ ;  /* 0x0000005b0c0f7224 */ /* 0x000fce00078e02ff */
.L_x_82:
[----:B------:R-:W-:Y:S05]  /*3160*/  BSYNC B1 ;  /* 0x0000000000017941 */ /* 0x000fea0003800000 */
.L_x_81:
[----:B------:R-:W-:Y:S01]  /*3170*/  @!P3 IMAD R47, R47, R90, R15 ;  /* 0x0000005a2f2fb224 */ /* 0x000fe200078e020f */
[----:B------:R-:W-:Y:S04]  /*3180*/  BSSY B1, `(.L_x_83) ;  /* 0x0000006000017945 */ /* 0x000fe80003800000 */
[----:B------:R0:W-:Y:S01]  /*3190*/  @!P3 STG.E.U8 desc[UR38][R6.64+0x29], R47 ;  /* 0x0000292f0600b986 */ /* 0x0001e2000c101126 */
[----:B------:R-:W-:Y:S05]  /*31a0*/  @P5 BRA `(.L_x_84) ;  /* 0x00000000000c5947 */ /* 0x000fea0003800000 */
[----:B------:R-:W5:Y:S02]  /*31b0*/  LDG.E.U8 R98, desc[UR38][R8.64+0x30] ;  /* 0x0000302608627981 */ /* 0x000f64000c1e1100 */
[----:B-----5:R-:W-:-:S05]  /*31c0*/  PRMT R12, R98, 0x8880, RZ ;  /* 0x00008880620c7816 */ /* 0x020fca00000000ff */
[----:B------:R-:W-:-:S07]  /*31d0*/  IMAD R15, R12, R91, RZ ;  /* 0x0000005b0c0f7224 */ /* 0x000fce00078e02ff */
.L_x_84:
[----:B------:R-:W-:Y:S05]  /*31e0*/  BSYNC B1 ;  /* 0x0000000000017941 */ /* 0x000fea0003800000 */
.L_x_83:
[----:B---3--:R-:W-:Y:S01]  /*31f0*/  @!P5 IMAD R13, R48, R90, R15 ;  /* 0x0000005a300dd224 */ /* 0x008fe200078e020f */
[----:B------:R-:W-:Y:S04]  /*3200*/  BSSY B1, `(.L_x_85) ;  /* 0x0000006000017945 */ /* 0x000fe80003800000 */
[----:B------:R3:W-:Y:S01]  /*3210*/  @!P5 STG.E.U8 desc[UR38][R4.64+0x30], R13 ;  /* 0x0000300d0400d986 */ /* 0x0007e2000c101126 */
[----:B------:R-:W-:Y:S05]  /*3220*/  @P2 BRA `(.L_x_86) ;  /* 0x00000000000c2947 */ /* 0x000fea0003800000 */
[----:B------:R-:W5:Y:S02]  /*3230*/  LDG.E.U8 R98, desc[UR38][R8.64+0x31] ;  /* 0x0000312608627981 */ /* 0x000f64000c1e1100 */
[----:B-----5:R-:W-:-:S05]  /*3240*/  PRMT R12, R98, 0x8880, RZ ;  /* 0x00008880620c7816 */ /* 0x020fca00000000ff */
[----:B------:R-:W-:-:S07]  /*3250*/  IMAD R15, R12, R91, RZ ;  /* 0x0000005b0c0f7224 */ /* 0x000fce00078e02ff */
.L_x_86:
[----:B------:R-:W-:Y:S05]  /*3260*/  BSYNC B1 ;  /* 0x0000000000017941 */ /* 0x000fea0003800000 */
.L_x_85:
        /* <DEDUP_REMOVED lines=11> */
.L_x_88:
[----:B------:R-:W-:Y:S05]  /*3320*/  BSYNC B1 ;  /* 0x0000000000017941 */ /* 0x000fea0003800000 */
.L_x_87:
[----:B---3--:R-:W-:Y:S01]  /*3330*/  @!P4 IMAD R13, R50, R90, R15 ;  /* 0x0000005a320dc224 */ /* 0x008fe200078e020f */
[----:B------:R-:W-:Y:S04]  /*3340*/  BSSY B1, `(.L_x_89) ;  /* 0x0000006000017945 */ /* 0x000fe80003800000 */
[----:B------:R3:W-:Y:S01]  /*3350*/  @!P4 STG.E.U8 desc[UR38][R6.64+0x30], R13 ;  /* 0x0000300d0600c986 */ /* 0x0007e2000c101126 */
[----:B------:R-:W-:Y:S05]  /*3360*/  @P3 BRA `(.L_x_90) ;  /* 0x00000000000c3947 */ /* 0x000fea0003800000 */
[----:B------:R-:W5:Y:S02]  /*3370*/  LDG.E.U8 R98, desc[UR38][R10.64+0x31] ;  /* 0x000031260a627981 */ /* 0x000f64000c1e1100 */
[----:B-----5:R-:W-:-:S05]  /*3380*/  PRMT R12, R98, 0x8880, RZ ;  /* 0x00008880620c7816 */ /* 0x020fca00000000ff */
[----:B------:R-:W-:-:S07]  /*3390*/  IMAD R15, R12, R91, RZ ;  /* 0x0000005b0c0f7224 */ /* 0x000fce00078e02ff */
.L_x_90:
[----:B------:R-:W-:Y:S05]  /*33a0*/  BSYNC B1 ;  /* 0x0000000000017941 */ /* 0x000fea0003800000 */
.L_x_89:
[----:B------:R-:W-:Y:S01]  /*33b0*/  @!P3 IMAD R51, R51, R90, R15 ;  /* 0x0000005a3333b224 */ /* 0x000fe200078e020f */
[----:B------:R-:W-:Y:S04]  /*33c0*/  BSSY B1, `(.L_x_91) ;  /* 0x0000006000017945 */ /* 0x000fe80003800000 */
[----:B------:R0:W-:Y:S01]  /*33d0*/  @!P3 STG.E.U8 desc[UR38][R6.64+0x31], R51 ;  /* 0x000031330600b986 */ /* 0x0001e2000c101126 */
[----:B------:R-:W-:Y:S05]  /*33e0*/  @P5 BRA `(.L_x_92) ;  /* 0x00000000000c5947 */ /* 0x000fea0003800000 */
[----:B------:R-:W5:Y:S02]  /*33f0*/  LDG.E.U8 R98, desc[UR38][R8.64+0x38] ;  /* 0x0000382608627981 */ /* 0x000f64000c1e1100 */
[----:B-----5:R-:W-:-:S05]  /*3400*/  PRMT R12, R98, 0x8880, RZ ;  /* 0x00008880620c7816 */ /* 0x020fca00000000ff */
[----:B------:R-:W-:-:S07]  /*3410*/  IMAD R15, R12, R91, RZ ;  /* 0x0000005b0c0f7224 */ /* 0x000fce00078e02ff */
.L_x_92:
[----:B------:R-:W-:Y:S05]  /*3420*/  BSYNC B1 ;  /* 0x0000000000017941 */ /* 0x000fea0003800000 */
.L_x_91:
[----:B---3--:R-:W-:Y:S01]  /*3430*/  @!P5 IMAD R13, R52, R90, R15 ;  /* 0x0000005a340dd224 */ /* 0x008fe200078e020f */
[----:B------:R-:W-:Y:S04]  /*3440*/  BSSY B1, `(.L_x_93) ;  /* 0x0000006000017945 */ /* 0x000fe80003800000 */
[----:B------:R3:W-:Y:S01]  /*3450*/  @!P5 STG.E.U8 desc[UR38][R4.64+0x38], R13 ;  /* 0x0000380d0400d986 */ /* 0x0007e2000c101126 */
[----:B------:R-:W-:Y:S05]  /*3460*/  @P2 BRA `(.L_x_94) ;  /* 0x00000000000c2947 */ /* 0x000fea0003800000 */
[----:B------:R-:W5:Y:S02]  /*3470*/  LDG.E.U8 R98, desc[UR38][R8.64+0x39] ;  /* 0x0000392608627981 */ /* 0x000f64000c1e1100 */
[----:B-----5:R-:W-:-:S05]  /*3480*/  PRMT R12, R98, 0x8880, RZ ;  /* 0x00008880620c7816 */ /* 0x020fca00000000ff */
[----:B------:R-:W-:-:S07]  /*3490*/  IMAD R15, R12, R91, RZ ;  /* 0x0000005b0c0f7224 */ /* 0x000fce00078e02ff */
.L_x_94:
[----:B------:R-:W-:Y:S05]  /*34a0*/  BSYNC B1 ;  /* 0x0000000000017941 */ /* 0x000fea0003800000 */
.L_x_93:
        /* <DEDUP_REMOVED lines=11> */
.L_x_96:
[----:B------:R-:W-:Y:S05]  /*3560*/  BSYNC B1 ;  /* 0x0000000000017941 */ /* 0x000fea0003800000 */
.L_x_95:
[----:B---3--:R-:W-:Y:S01]  /*3570*/  @!P4 IMAD R13, R54, R90, R15 ;  /* 0x0000005a360dc224 */ /* 0x008fe200078e020f */
[----:B------:R-:W-:Y:S04]  /*3580*/  BSSY B1, `(.L_x_97) ;  /* 0x0000006000017945 */ /* 0x000fe80003800000 */
[----:B------:R3:W-:Y:S01]  /*3590*/  @!P4 STG.E.U8 desc[UR38][R6.64+0x38], R13 ;  /* 0x0000380d0600c986 */ /* 0x0007e2000c101126 */
[----:B------:R-:W-:Y:S05]  /*35a0*/  @P3 BRA `(.L_x_98) ;  /* 0x00000000000c3947 */ /* 0x000fea0003800000 */
[----:B------:R-:W5:Y:S02]  /*35b0*/  LDG.E.U8 R98, desc[UR38][R10.64+0x39] ;  /* 0x000039260a627981 */ /* 0x000f64000c1e1100 */
[----:B-----5:R-:W-:-:S05]  /*35c0*/  PRMT R12, R98, 0x8880, RZ ;  /* 0x00008880620c7816 */ /* 0x020fca00000000ff */
[----:B------:R-:W-:-:S07]  /*35d0*/  IMAD R15, R12, R91, RZ ;  /* 0x0000005b0c0f7224 */ /* 0x000fce00078e02ff */
.L_x_98:
[----:B------:R-:W-:Y:S05]  /*35e0*/  BSYNC B1 ;  /* 0x0000000000017941 */ /* 0x000fea0003800000 */
.L_x_97:
[----:B------:R-:W-:Y:S01]  /*35f0*/  @!P3 IMAD R55, R55, R90, R15 ;  /* 0x0000005a3737b224 */ /* 0x000fe200078e020f */
[----:B------:R-:W-:Y:S04]  /*3600*/  BSSY B1, `(.L_x_99) ;  /* 0x0000006000017945 */ /* 0x000fe80003800000 */
[----:B------:R0:W-:Y:S01]  /*3610*/  @!P3 STG.E.U8 desc[UR38][R6.64+0x39], R55 ;  /* 0x000039370600b986 */ /* 0x0001e2000c101126 */
[----:B------:R-:W-:Y:S05]  /*3620*/  @P5 BRA `(.L_x_100) ;  /* 0x00000000000c5947 */ /* 0x000fea0003800000 */
[----:B------:R-:W5:Y:S02]  /*3630*/  LDG.E.U8 R98, desc[UR38][R8.64+0x40] ;  /* 0x0000402608627981 */ /* 0x000f64000c1e1100 */
[----:B-----5:R-:W-:-:S05]  /*3640*/  PRMT R12, R98, 0x8880, RZ ;  /* 0x00008880620c7816 */ /* 0x020fca00000000ff */
[----:B------:R-:W-:-:S07]  /*3650*/  IMAD R15, R12, R91, RZ ;  /* 0x0000005b0c0f7224 */ /* 0x000fce00078e02ff */
.L_x_100:
[----:B------:R-:W-:Y:S05]  /*3660*/  BSYNC B1 ;  /* 0x0000000000017941 */ /* 0x000fea0003800000 */
.L_x_99:
[----:B---3--:R-:W-:Y:S01]  /*3670*/  @!P5 IMAD R13, R56, R90, R15 ;  /* 0x0000005a380dd224 */ /* 0x008fe200078e020f */
[----:B------:R-:W-:Y:S04]  /*3680*/  BSSY B1, `(.L_x_101) ;  /* 0x0000006000017945 */ /* 0x000fe80003800000 */
[----:B------:R3:W-:Y:S01]  /*3690*/  @!P5 STG.E.U8 desc[UR38][R4.64+0x40], R13 ;  /* 0x0000400d0400d986 */ /* 0x0007e2000c101126 */
[----:B------:R-:W-:Y:S05]  /*36a0*/  @P2 BRA `(.L_x_102) ;  /* 0x00000000000c2947 */ /* 0x000fea0003800000 */
[----:B------:R-:W5:Y:S02]  /*36b0*/  LDG.E.U8 R98, desc[UR38][R8.64+0x41] ;  /* 0x0000412608627981 */ /* 0x000f64000c1e1100 */
[----:B-----5:R-:W-:-:S05]  /*36c0*/  PRMT R12, R98, 0x8880, RZ ;  /* 0x00008880620c7816 */ /* 0x020fca00000000ff */
[----:B------:R-:W-:-:S07]  /*36d0*/  IMAD R15, R12, R91, RZ ;  /* 0x0000005b0c0f7224 */ /* 0x000fce00078e02ff */
.L_x_102:
[----:B------:R-:W-:Y:S05]  /*36e0*/  BSYNC B1 ;  /* 0x0000000000017941 */ /* 0x000fea0003800000 */
.L_x_101:
        /* <DEDUP_REMOVED lines=11> */
.L_x_104:
[----:B------:R-:W-:Y:S05]  /*37a0*/  BSYNC B1 ;  /* 0x0000000000017941 */ /* 0x000fea0003800000 */
.L_x_103:
[----:B---3--:R-:W-:Y:S01]  /*37b0*/  @!P4 IMAD R13, R58, R90, R15 ;  /* 0x0000005a3a0dc224 */ /* 0x008fe200078e020f */
[----:B------:R-:W-:Y:S04]  /*37c0*/  BSSY B1, `(.L_x_105) ;  /* 0x0000006000017945 */ /* 0x000fe80003800000 */
[----:B------:R3:W-:Y:S01]  /*37d0*/  @!P4 STG.E.U8 desc[UR38][R6.64+0x40], R13 ;  /* 0x0000400d0600c986 */ /* 0x0007e2000c101126 */
[----:B------:R-:W-:Y:S05]  /*37e0*/  @P3 BRA `(.L_x_106) ;  /* 0x00000000000c3947 */ /* 0x000fea0003800000 */
[----:B------:R-:W5:Y:S02]  /*37f0*/  LDG.E.U8 R98, desc[UR38][R10.64+0x41] ;  /* 0x000041260a627981 */ /* 0x000f64000c1e1100 */
[----:B-----5:R-:W-:-:S05]  /*3800*/  PRMT R12, R98, 0x8880, RZ ;  /* 0x00008880620c7816 */ /* 0x020fca00000000ff */
[----:B------:R-:W-:-:S07]  /*3810*/  IMAD R15, R12, R91, RZ ;  /* 0x0000005b0c0f7224 */ /* 0x000fce00078e02ff */
.L_x_106:
[----:B------:R-:W-:Y:S05]  /*3820*/  BSYNC B1 ;  /* 0x0000000000017941 */ /* 0x000fea0003800000 */
.L_x_105:
[----:B------:R-:W-:Y:S01]  /*3830*/  @!P3 IMAD R59, R59, R90, R15 ;  /* 0x0000005a3b3bb224 */ /* 0x000fe200078e020f */
[----:B------:R-:W-:Y:S04]  /*3840*/  BSSY B1, `(.L_x_107) ;  /* 0x0000006000017945 */ /* 0x000fe80003800000 */
[----:B------:R0:W-:Y:S01]  /*3850*/  @!P3 STG.E.U8 desc[UR38][R6.64+0x41], R59 ;  /* 0x0000413b0600b986 */ /* 0x0001e2000c101126 */
[----:B------:R-:W-:Y:S05]  /*3860*/  @P5 BRA `(.L_x_108) ;  /* 0x00000000000c5947 */ /* 0x000fea0003800000 */
[----:B------:R-:W5:Y:S02]  /*3870*/  LDG.E.U8 R98, desc[UR38][R8.64+0x48] ;  /* 0x0000482608627981 */ /* 0x000f64000c1e1100 */
[----:B-----5:R-:W-:-:S05]  /*3880*/  PRMT R12, R98, 0x8880, RZ ;  /* 0x00008880620c7816 */ /* 0x020fca00000000ff */
[----:B------:R-:W-:-:S07]  /*3890*/  IMAD R15, R12, R91, RZ ;  /* 0x0000005b0c0f7224 */ /* 0x000fce00078e02ff */
.L_x_108:
[----:B------:R-:W-:Y:S05]  /*38a0*/  BSYNC B1 ;  /* 0x0000000000017941 */ /* 0x000fea0003800000 */
.L_x_107:
[----:B---3--:R-:W-:Y:S01]  /*38b0*/  @!P5 IMAD R13, R60, R90, R15 ;  /* 0x0000005a3c0dd224 */ /* 0x008fe200078e020f */
[----:B------:R-:W-:Y:S04]  /*38c0*/  BSSY B1, `(.L_x_109) ;  /* 0x0000006000017945 */ /* 0x000fe80003800000 */
[----:B------:R3:W-:Y:S01]  /*38d0*/  @!P5 STG.E.U8 desc[UR38][R4.64+0x48], R13 ;  /* 0x0000480d0400d986 */ /* 0x0007e2000c101126 */
[----:B------:R-:W-:Y:S05]  /*38e0*/  @P2 BRA `(.L_x_110) ;  /* 0x00000000000c2947 */ /* 0x000fea0003800000 */
[----:B------:R-:W5:Y:S02]  /*38f0*/  LDG.E.U8 R98, desc[UR38][R8.64+0x49] ;  /* 0x0000492608627981 */ /* 0x000f64000c1e1100 */
[----:B-----5:R-:W-:-:S05]  /*3900*/  PRMT R12, R98, 0x8880, RZ ;  /* 0x00008880620c7816 */ /* 0x020fca00000000ff */
[----:B------:R-:W-:-:S07]  /*3910*/  IMAD R15, R12, R91, RZ ;  /* 0x0000005b0c0f7224 */ /* 0x000fce00078e02ff */
.L_x_110:
[----:B------:R-:W-:Y:S05]  /*3920*/  BSYNC B1 ;  /* 0x0000000000017941 */ /* 0x000fea0003800000 */
.L_x_109:
        /* <DEDUP_REMOVED lines=11> */
.L_x_112:
[----:B------:R-:W-:Y:S05]  /*39e0*/  BSYNC B1 ;  /* 0x0000000000017941 */ /* 0x000fea0003800000 */
.L_x_111:
[----:B---3--:R-:W-:Y:S01]  /*39f0*/  @!P4 IMAD R13, R62, R90, R15 ;  /* 0x0000005a3e0dc224 */ /* 0x008fe200078e020f */
[----:B------:R-:W-:Y:S04]  /*3a00*/  BSSY B1, `(.L_x_113) ;  /* 0x0000006000017945 */ /* 0x000fe80003800000 */
[----:B------:R3:W-:Y:S01]  /*3a10*/  @!P4 STG.E.U8 desc[UR38][R6.64+0x48], R13 ;  /* 0x0000480d0600c986 */ /* 0x0007e2000c101126 */
[----:B------:R-:W-:Y:S05]  /*3a20*/  @P3 BRA `(.L_x_114) ;  /* 0x00000000000c3947 */ /* 0x000fea0003800000 */
[----:B------:R-:W5:Y:S02]  /*3a30*/  LDG.E.U8 R98, desc[UR38][R10.64+0x49] ;  /* 0x000049260a627981 */ /* 0x000f64000c1e1100 */
[----:B-----5:R-:W-:-:S05]  /*3a40*/  PRMT R12, R98, 0x8880, RZ ;  /* 0x00008880620c7816 */ /* 0x020fca00000000ff */
[----:B------:R-:W-:-:S07]  /*3a50*/  IMAD R15, R12, R91, RZ ;  /* 0x0000005b0c0f7224 */ /* 0x000fce00078e02ff */
.L_x_114:
[----:B------:R-:W-:Y:S05]  /*3a60*/  BSYNC B1 ;  /* 0x0000000000017941 */ /* 0x000fea0003800000 */
.L_x_113:
[----:B------:R-:W-:Y:S01]  /*3a70*/  @!P3 IMAD R63, R63, R90, R15 ;  /* 0x0000005a3f3fb224 */ /* 0x000fe200078e020f */
[----:B------:R-:W-:Y:S04]  /*3a80*/  BSSY B1, `(.L_x_115) ;  /* 0x0000006000017945 */ /* 0x000fe80003800000 */
[----:B------:R0:W-:Y:S01]  /*3a90*/  @!P3 STG.E.U8 desc[UR38][R6.64+0x49], R63 ;  /* 0x0000493f0600b986 */ /* 0x0001e2000c101126 */
[----:B------:R-:W-:Y:S05]  /*3aa0*/  @P5 BRA `(.L_x_116) ;  /* 0x00000000000c5947 */ /* 0x000fea0003800000 */
[----:B------:R-:W5:Y:S02]  /*3ab0*/  LDG.E.U8 R98, desc[UR38][R8.64+0x50] ;  /* 0x0000502608627981 */ /* 0x000f64000c1e1100 */
[----:B-----5:R-:W-:-:S05]  /*3ac0*/  PRMT R12, R98, 0x8880, RZ ;  /* 0x00008880620c7816 */ /* 0x020fca00000000ff */
[----:B------:R-:W-:-:S07]  /*3ad0*/  IMAD R15, R12, R91, RZ ;  /* 0x0000005b0c0f7224 */ /* 0x000fce00078e02ff */
.L_x_116:
[----:B------:R-:W-:Y:S05]  /*3ae0*/  BSYNC B1 ;  /* 0x0000000000017941 */ /* 0x000fea0003800000 */
.L_x_115:
[----:B---3--:R-:W-:Y:S01]  /*3af0*/  @!P5 IMAD R13, R64, R90, R15 ;  /* 0x0000005a400dd224 */ /* 0x008fe200078e020f */
[----:B------:R-:W-:Y:S04]  /*3b00*/  BSSY B1, `(.L_x_117) ;  /* 0x0000006000017945 */ /* 0x000fe80003800000 */
[----:B------:R3:W-:Y:S01]  /*3b10*/  @!P5 STG.E.U8 desc[UR38][R4.64+0x50], R13 ;  /* 0x0000500d0400d986 */ /* 0x0007e2000c101126 */
[----:B------:R-:W-:Y:S05]  /*3b20*/  @P2 BRA `(.L_x_118) ;  /* 0x00000000000c2947 */ /* 0x000fea0003800000 */
[----:B------:R-:W5:Y:S02]  /*3b30*/  LDG.E.U8 R98, desc[UR38][R8.64+0x51] ;  /* 0x0000512608627981 */ /* 0x000f64000c1e1100 */
[----:B-----5:R-:W-:-:S05]  /*3b40*/  PRMT R12, R98, 0x8880, RZ ;  /* 0x00008880620c7816 */ /* 0x020fca00000000ff */
[----:B------:R-:W-:-:S07]  /*3b50*/  IMAD R15, R12, R91, RZ ;  /* 0x0000005b0c0f7224 */ /* 0x000fce00078e02ff */
.L_x_118:
[----:B------:R-:W-:Y:S05]  /*3b60*/  BSYNC B1 ;  /* 0x0000000000017941 */ /* 0x000fea0003800000 */
.L_x_117:
        /* <DEDUP_REMOVED lines=11> */
.L_x_120:
[----:B------:R-:W-:Y:S05]  /*3c20*/  BSYNC B1 ;  /* 0x0000000000017941 */ /* 0x000fea0003800000 */
.L_x_119:
[----:B---3--:R-:W-:Y:S01]  /*3c30*/  @!P4 IMAD R13, R66, R90, R15 ;  /* 0x0000005a420dc224 */ /* 0x008fe200078e020f */
[----:B------:R-:W-:Y:S04]  /*3c40*/  BSSY B1, `(.L_x_121) ;  /* 0x0000006000017945 */ /* 0x000fe80003800000 */
[----:B------:R3:W-:Y:S01]  /*3c50*/  @!P4 STG.E.U8 desc[UR38][R6.64+0x50], R13 ;  /* 0x0000500d0600c986 */ /* 0x0007e2000c101126 */
[----:B------:R-:W-:Y:S05]  /*3c60*/  @P3 BRA `(.L_x_122) ;  /* 0x00000000000c3947 */ /* 0x000fea0003800000 */
[----:B------:R-:W5:Y:S02]  /*3c70*/  LDG.E.U8 R98, desc[UR38][R10.64+0x51] ;  /* 0x000051260a627981 */ /* 0x000f64000c1e1100 */
[----:B-----5:R-:W-:-:S05]  /*3c80*/  PRMT R12, R98, 0x8880, RZ ;  /* 0x00008880620c7816 */ /* 0x020fca00000000ff */
[----:B------:R-:W-:-:S07]  /*3c90*/  IMAD R15, R12, R91, RZ ;  /* 0x0000005b0c0f7224 */ /* 0x000fce00078e02ff */
.L_x_122:
[----:B------:R-:W-:Y:S05]  /*3ca0*/  BSYNC B1 ;  /* 0x0000000000017941 */ /* 0x000fea0003800000 */
.L_x_121:
[----:B------:R-:W-:Y:S01]  /*3cb0*/  @!P3 IMAD R67, R67, R90, R15 ;  /* 0x0000005a4343b224 */ /* 0x000fe200078e020f */
[----:B------:R-:W-:Y:S04]  /*3cc0*/  BSSY B1, `(.L_x_123) ;  /* 0x0000006000017945 */ /* 0x000fe80003800000 */
[----:B------:R0:W-:Y:S01]  /*3cd0*/  @!P3 STG.E.U8 desc[UR38][R6.64+0x51], R67 ;  /* 0x000051430600b986 */ /* 0x0001e2000c101126 */
[----:B------:R-:W-:Y:S05]  /*3ce0*/  @P5 BRA `(.L_x_124) ;  /* 0x00000000000c5947 */ /* 0x000fea0003800000 */
[----:B------:R-:W5:Y:S02]  /*3cf0*/  LDG.E.U8 R98, desc[UR38][R8.64+0x58] ;  /* 0x0000582608627981 */ /* 0x000f64000c1e1100 */
[----:B-----5:R-:W-:-:S05]  /*3d00*/  PRMT R12, R98, 0x8880, RZ ;  /* 0x00008880620c7816 */ /* 0x020fca00000000ff */
[----:B------:R-:W-:-:S07]  /*3d10*/  IMAD R15, R12, R91, RZ ;  /* 0x0000005b0c0f7224 */ /* 0x000fce00078e02ff */
.L_x_124:
[----:B------:R-:W-:Y:S05]  /*3d20*/  BSYNC B1 ;  /* 0x0000000000017941 */ /* 0x000fea0003800000 */
.L_x_123:
[----:B---3--:R-:W-:Y:S01]  /*3d30*/  @!P5 IMAD R13, R68, R90, R15 ;  /* 0x0000005a440dd224 */ /* 0x008fe200078e020f */
[----:B------:R-:W-:Y:S04]  /*3d40*/  BSSY B1, `(.L_x_125) ;  /* 0x0000006000017945 */ /* 0x000fe80003800000 */
[----:B------:R3:W-:Y:S01]  /*3d50*/  @!P5 STG.E.U8 desc[UR38][R4.64+0x58], R13 ;  /* 0x0000580d0400d986 */ /* 0x0007e2000c101126 */
[----:B------:R-:W-:Y:S05]  /*3d60*/  @P2 BRA `(.L_x_126) ;  /* 0x00000000000c2947 */ /* 0x000fea0003800000 */
[----:B------:R-:W5:Y:S02]  /*3d70*/  LDG.E.U8 R98, desc[UR38][R8.64+0x59] ;  /* 0x0000592608627981 */ /* 0x000f64000c1e1100 */
[----:B-----5:R-:W-:-:S05]  /*3d80*/  PRMT R12, R98, 0x8880, RZ ;  /* 0x00008880620c7816 */ /* 0x020fca00000000ff */
[----:B------:R-:W-:-:S07]  /*3d90*/  IMAD R15, R12, R91, RZ ;  /* 0x0000005b0c0f7224 */ /* 0x000fce00078e02ff */
.L_x_126:
[----:B------:R-:W-:Y:S05]  /*3da0*/  BSYNC B1 ;  /* 0x0000000000017941 */ /* 0x000fea0003800000 */
.L_x_125:
        /* <DEDUP_REMOVED lines=11> */
.L_x_128:
[----:B------:R-:W-:Y:S05]  /*3e60*/  BSYNC B1 ;  /* 0x0000000000017941 */ /* 0x000fea0003800000 */
.L_x_127:
[----:B---3--:R-:W-:Y:S01]  /*3e70*/  @!P4 IMAD R13, R70, R90, R15 ;  /* 0x0000005a460dc224 */ /* 0x008fe200078e020f */
[----:B------:R-:W-:Y:S04]  /*3e80*/  BSSY B1, `(.L_x_129) ;  /* 0x0000006000017945 */ /* 0x000fe80003800000 */
[----:B------:R3:W-:Y:S01]  /*3e90*/  @!P4 STG.E.U8 desc[UR38][R6.64+0x58], R13 ;  /* 0x0000580d0600c986 */ /* 0x0007e2000c101126 */
[----:B------:R-:W-:Y:S05]  /*3ea0*/  @P3 BRA `(.L_x_130) ;  /* 0x00000000000c3947 */ /* 0x000fea0003800000 */
[----:B------:R-:W5:Y:S02]  /*3eb0*/  LDG.E.U8 R98, desc[UR38][R10.64+0x59] ;  /* 0x000059260a627981 */ /* 0x000f64000c1e1100 */
[----:B-----5:R-:W-:-:S05]  /*3ec0*/  PRMT R12, R98, 0x8880, RZ ;  /* 0x00008880620c7816 */ /* 0x020fca00000000ff */
[----:B------:R-:W-:-:S07]  /*3ed0*/  IMAD R15, R12, R91, RZ ;  /* 0x0000005b0c0f7224 */ /* 0x000fce00078e02ff */
.L_x_130:
[----:B------:R-:W-:Y:S05]  /*3ee0*/  BSYNC B1 ;  /* 0x0000000000017941 */ /* 0x000fea0003800000 */
.L_x_129:
[----:B------:R-:W-:Y:S01]  /*3ef0*/  @!P3 IMAD R71, R71, R90, R15 ;  /* 0x0000005a4747b224 */ /* 0x000fe200078e020f */
[----:B------:R-:W-:Y:S04]  /*3f00*/  BSSY B1, `(.L_x_131) ;  /* 0x0000006000017945 */ /* 0x000fe80003800000 */
[----:B------:R0:W-:Y:S01]  /*3f10*/  @!P3 STG.E.U8 desc[UR38][R6.64+0x59], R71 ;  /* 0x000059470600b986 */ /* 0x0001e2000c101126 */
[----:B------:R-:W-:Y:S05]  /*3f20*/  @P5 BRA `(.L_x_132) ;  /* 0x00000000000c5947 */ /* 0x000fea0003800000 */
[----:B------:R-:W5:Y:S02]  /*3f30*/  LDG.E.U8 R98, desc[UR38][R8.64+0x60] ;  /* 0x0000602608627981 */ /* 0x000f64000c1e1100 */
[----:B-----5:R-:W-:-:S05]  /*3f40*/  PRMT R12, R98, 0x8880, RZ ;  /* 0x00008880620c7816 */ /* 0x020fca00000000ff */
[----:B------:R-:W-:-:S07]  /*3f50*/  IMAD R15, R12, R91, RZ ;  /* 0x0000005b0c0f7224 */ /* 0x000fce00078e02ff */
.L_x_132:
[----:B------:R-:W-:Y:S05]  /*3f60*/  BSYNC B1 ;  /* 0x0000000000017941 */ /* 0x000fea0003800000 */
.L_x_131:
[----:B---3--:R-:W-:Y:S01]  /*3f70*/  @!P5 IMAD R13, R72, R90, R15 ;  /* 0x0000005a480dd224 */ /* 0x008fe200078e020f */
[----:B------:R-:W-:Y:S04]  /*3f80*/  BSSY B1, `(.L_x_133) ;  /* 0x0000006000017945 */ /* 0x000fe80003800000 */
[----:B------:R3:W-:Y:S01]  /*3f90*/  @!P5 STG.E.U8 desc[UR38][R4.64+0x60], R13 ;  /* 0x0000600d0400d986 */ /* 0x0007e2000c101126 */
[----:B------:R-:W-:Y:S05]  /*3fa0*/  @P2 BRA `(.L_x_134) ;  /* 0x00000000000c2947 */ /* 0x000fea0003800000 */
[----:B------:R-:W5:Y:S02]  /*3fb0*/  LDG.E.U8 R98, desc[UR38][R8.64+0x61] ;  /* 0x0000612608627981 */ /* 0x000f64000c1e1100 */
[----:B-----5:R-:W-:-:S05]  /*3fc0*/  PRMT R12, R98, 0x8880, RZ ;  /* 0x00008880620c7816 */ /* 0x020fca00000000ff */
[----:B------:R-:W-:-:S07]  /*3fd0*/  IMAD R15, R12, R91, RZ ;  /* 0x0000005b0c0f7224 */ /* 0x000fce00078e02ff */
.L_x_134:
[----:B------:R-:W-:Y:S05]  /*3fe0*/  BSYNC B1 ;  /* 0x0000000000017941 */ /* 0x000fea0003800000 */
.L_x_133:
        /* <DEDUP_REMOVED lines=11> */
.L_x_136:
[----:B------:R-:W-:Y:S05]  /*40a0*/  BSYNC B1 ;  /* 0x0000000000017941 */ /* 0x000fea0003800000 */
.L_x_135:
[----:B---3--:R-:W-:Y:S01]  /*40b0*/  @!P4 IMAD R13, R74, R90, R15 ;  /* 0x0000005a4a0dc224 */ /* 0x008fe200078e020f */
[----:B------:R-:W-:Y:S04]  /*40c0*/  BSSY B1, `(.L_x_137) ;  /* 0x0000006000017945 */ /* 0x000fe80003800000 */
[----:B------:R3:W-:Y:S01]  /*40d0*/  @!P4 STG.E.U8 desc[UR38][R6.64+0x60], R13 ;  /* 0x0000600d0600c986 */ /* 0x0007e2000c101126 */
[----:B------:R-:W-:Y:S05]  /*40e0*/  @P3 BRA `(.L_x_138) ;  /* 0x00000000000c3947 */ /* 0x000fea0003800000 */
[----:B------:R-:W5:Y:S02]  /*40f0*/  LDG.E.U8 R98, desc[UR38][R10.64+0x61] ;  /* 0x000061260a627981 */ /* 0x000f64000c1e1100 */
[----:B-----5:R-:W-:-:S05]  /*4100*/  PRMT R12, R98, 0x8880, RZ ;  /* 0x00008880620c7816 */ /* 0x020fca00000000ff */
[----:B------:R-:W-:-:S07]  /*4110*/  IMAD R15, R12, R91, RZ ;  /* 0x0000005b0c0f7224 */ /* 0x000fce00078e02ff */
.L_x_138:
[----:B------:R-:W-:Y:S05]  /*4120*/  BSYNC B1 ;  /* 0x0000000000017941 */ /* 0x000fea0003800000 */
.L_x_137:
[----:B------:R-:W-:Y:S01]  /*4130*/  @!P3 IMAD R75, R75, R90, R15 ;  /* 0x0000005a4b4bb224 */ /* 0x000fe200078e020f */
[----:B------:R-:W-:Y:S04]  /*4140*/  BSSY B1, `(.L_x_139) ;  /* 0x0000006000017945 */ /* 0x000fe80003800000 */
[----:B------:R0:W-:Y:S01]  /*4150*/  @!P3 STG.E.U8 desc[UR38][R6.64+0x61], R75 ;  /* 0x0000614b0600b986 */ /* 0x0001e2000c101126 */
[----:B------:R-:W-:Y:S05]  /*4160*/  @P5 BRA `(.L_x_140) ;  /* 0x00000000000c5947 */ /* 0x000fea0003800000 */
[----:B------:R-:W5:Y:S02]  /*4170*/  LDG.E.U8 R98, desc[UR38][R8.64+0x68] ;  /* 0x0000682608627981 */ /* 0x000f64000c1e1100 */
[----:B-----5:R-:W-:-:S05]  /*4180*/  PRMT R12, R98, 0x8880, RZ ;  /* 0x00008880620c7816 */ /* 0x020fca00000000ff */
[----:B------:R-:W-:-:S07]  /*4190*/  IMAD R15, R12, R91, RZ ;  /* 0x0000005b0c0f7224 */ /* 0x000fce00078e02ff */
.L_x_140:
[----:B------:R-:W-:Y:S05]  /*41a0*/  BSYNC B1 ;  /* 0x0000000000017941 */ /* 0x000fea0003800000 */
.L_x_139:
[----:B---3--:R-:W-:Y:S01]  /*41b0*/  @!P5 IMAD R13, R76, R90, R15 ;  /* 0x0000005a4c0dd224 */ /* 0x008fe200078e020f */
[----:B------:R-:W-:Y:S04]  /*41c0*/  BSSY B1, `(.L_x_141) ;  /* 0x0000006000017945 */ /* 0x000fe80003800000 */
[----:B------:R3:W-:Y:S01]  /*41d0*/  @!P5 STG.E.U8 desc[UR38][R4.64+0x68], R13 ;  /* 0x0000680d0400d986 */ /* 0x0007e2000c101126 */
[----:B------:R-:W-:Y:S05]  /*41e0*/  @P2 BRA `(.L_x_142) ;  /* 0x00000000000c2947 */ /* 0x000fea0003800000 */
[----:B------:R-:W5:Y:S02]  /*41f0*/  LDG.E.U8 R98, desc[UR38][R8.64+0x69] ;  /* 0x0000692608627981 */ /* 0x000f64000c1e1100 */
[----:B-----5:R-:W-:-:S05]  /*4200*/  PRMT R12, R98, 0x8880, RZ ;  /* 0x00008880620c7816 */ /* 0x020fca00000000ff */
[----:B------:R-:W-:-:S07]  /*4210*/  IMAD R15, R12, R91, RZ ;  /* 0x0000005b0c0f7224 */ /* 0x000fce00078e02ff */
.L_x_142:
[----:B------:R-:W-:Y:S05]  /*4220*/  BSYNC B1 ;  /* 0x0000000000017941 */ /* 0x000fea0003800000 */
.L_x_141:
        /* <DEDUP_REMOVED lines=11> */
.L_x_144:
[----:B------:R-:W-:Y:S05]  /*42e0*/  BSYNC B1 ;  /* 0x0000000000017941 */ /* 0x000fea0003800000 */
.L_x_143:
[----:B---3--:R-:W-:Y:S01]  /*42f0*/  @!P4 IMAD R13, R78, R90, R15 ;  /* 0x0000005a4e0dc224 */ /* 0x008fe200078e020f */
[----:B------:R-:W-:Y:S04]  /*4300*/  BSSY B1, `(.L_x_145) ;  /* 0x0000006000017945 */ /* 0x000fe80003800000 */
[----:B------:R3:W-:Y:S01]  /*4310*/  @!P4 STG.E.U8 desc[UR38][R6.64+0x68], R13 ;  /* 0x0000680d0600c986 */ /* 0x0007e2000c101126 */
[----:B------:R-:W-:Y:S05]  /*4320*/  @P3 BRA `(.L_x_146) ;  /* 0x00000000000c3947 */ /* 0x000fea0003800000 */
[----:B------:R-:W5:Y:S02]  /*4330*/  LDG.E.U8 R98, desc[UR38][R10.64+0x69] ;  /* 0x000069260a627981 */ /* 0x000f64000c1e1100 */
[----:B-----5:R-:W-:-:S05]  /*4340*/  PRMT R12, R98, 0x8880, RZ ;  /* 0x00008880620c7816 */ /* 0x020fca00000000ff */
[----:B------:R-:W-:-:S07]  /*4350*/  IMAD R15, R12, R91, RZ ;  /* 0x0000005b0c0f7224 */ /* 0x000fce00078e02ff */
.L_x_146:
[----:B------:R-:W-:Y:S05]  /*4360*/  BSYNC B1 ;  /* 0x0000000000017941 */ /* 0x000fea0003800000 */
.L_x_145:
[----:B------:R-:W-:Y:S01]  /*4370*/  @!P3 IMAD R79, R79, R90, R15 ;  /* 0x0000005a4f4fb224 */ /* 0x000fe200078e020f */
[----:B------:R-:W-:Y:S04]  /*4380*/  BSSY B1, `(.L_x_147) ;  /* 0x0000006000017945 */ /* 0x000fe80003800000 */
[----:B------:R0:W-:Y:S01]  /*4390*/  @!P3 STG.E.U8 desc[UR38][R6.64+0x69], R79 ;  /* 0x0000694f0600b986 */ /* 0x0001e2000c101126 */
[----:B------:R-:W-:Y:S05]  /*43a0*/  @P5 BRA `(.L_x_148) ;  /* 0x00000000000c5947 */ /* 0x000fea0003800000 */
[----:B------:R-:W5:Y:S02]  /*43b0*/  LDG.E.U8 R98, desc[UR38][R8.64+0x70] ;  /* 0x0000702608627981 */ /* 0x000f64000c1e1100 */
[----:B-----5:R-:W-:-:S05]  /*43c0*/  PRMT R12, R98, 0x8880, RZ ;  /* 0x00008880620c7816 */ /* 0x020fca00000000ff */
[----:B------:R-:W-:-:S07]  /*43d0*/  IMAD R15, R12, R91, RZ ;  /* 0x0000005b0c0f7224 */ /* 0x000fce00078e02ff */
.L_x_148:
[----:B------:R-:W-:Y:S05]  /*43e0*/  BSYNC B1 ;  /* 0x0000000000017941 */ /* 0x000fea0003800000 */
.L_x_147:
[----:B---3--:R-:W-:Y:S01]  /*43f0*/  @!P5 IMAD R13, R80, R90, R15 ;  /* 0x0000005a500dd224 */ /* 0x008fe200078e020f */
[----:B------:R-:W-:Y:S04]  /*4400*/  BSSY B1, `(.L_x_149) ;  /* 0x0000006000017945 */ /* 0x000fe80003800000 */
[----:B------:R3:W-:Y:S01]  /*4410*/  @!P5 STG.E.U8 desc[UR38][R4.64+0x70], R13 ;  /* 0x0000700d0400d986 */ /* 0x0007e2000c101126 */
[----:B------:R-:W-:Y:S05]  /*4420*/  @P2 BRA `(.L_x_150) ;  /* 0x00000000000c2947 */ /* 0x000fea0003800000 */
[----:B------:R-:W5:Y:S02]  /*4430*/  LDG.E.U8 R98, desc[UR38][R8.64+0x71] ;  /* 0x0000712608627981 */ /* 0x000f64000c1e1100 */
[----:B-----5:R-:W-:-:S05]  /*4440*/  PRMT R12, R98, 0x8880, RZ ;  /* 0x00008880620c7816 */ /* 0x020fca00000000ff */
[----:B------:R-:W-:-:S07]  /*4450*/  IMAD R15, R12, R91, RZ ;  /* 0x0000005b0c0f7224 */ /* 0x000fce00078e02ff */
.L_x_150:
[----:B------:R-:W-:Y:S05]  /*4460*/  BSYNC B1 ;  /* 0x0000000000017941 */ /* 0x000fea0003800000 */
.L_x_149:
[----:B------:R-:W-:Y:S01]  /*4470*/  ISETP.LT.OR P4, PT, R3, 0x71, !P0 ;  /* 0x000000710300780c */ /* 0x000fe20004781670 */
[----:B------:R-:W-:Y:S01]  /*4480*/  @!P2 IMAD R81, R81, R90, R15 ;  /* 0x0000005a5151a224 */ /* 0x000fe200078e020f */
[----:B------:R-:W-:Y:S01]  /*4490*/  BSSY B1, `(.L_x_151) ;  /* 0x000000a000017945 */ /* 0x000fe20003800000 */
[C---:B------:R-:W-:Y:S02]  /*44a0*/  ISETP.LT.OR P3, PT, R3.reuse, 0x72, !P0 ;  /* 0x000000720300780c */ /* 0x040fe40004761670 */
[C---:B------:R-:W-:Y:S01]  /*44b0*/  ISETP.LT.OR P5, PT, R3.reuse, 0x79, !P0 ;  /* 0x000000790300780c */ /* 0x040fe200047a1670 */
[----:B------:R0:W-:Y:S01]  /*44c0*/  @!P2 STG.E.U8 desc[UR38][R4.64+0x71], R81 ;  /* 0x000071510400a986 */ /* 0x0001e2000c101126 */
[C---:B------:R-:W-:Y:S02]  /*44d0*/  ISETP.LT.OR P2, PT, R3.reuse, 0x79, !P1 ;  /* 0x000000790300780c */ /* 0x040fe40004f41670 */
[----:B------:R-:W-:-:S04]  /*44e0*/  ISETP.LT.OR P1, PT, R3, 0x7a, !P1 ;  /* 0x0000007a0300780c */ /* 0x000fc80004f21670 */
[----:B------:R-:W-:Y:S09]  /*44f0*/  @P4 BRA `(.L_x_152) ;  /* 0x00000000000c4947 */ /* 0x000ff20003800000 */
[----:B------:R-:W5:Y:S02]  /*4500*/  LDG.E.U8 R98, desc[UR38][R10.64+0x70] ;  /* 0x000070260a627981 */ /* 0x000f64000c1e1100 */
[----:B-----5:R-:W-:-:S05]  /*4510*/  PRMT R12, R98, 0x8880, RZ ;  /* 0x00008880620c7816 */ /* 0x020fca00000000ff */
[----:B------:R-:W-:-:S07]  /*4520*/  IMAD R15, R12, R91, RZ ;  /* 0x0000005b0c0f7224 */ /* 0x000fce00078e02ff */
.L_x_152:
[----:B------:R-:W-:Y:S05]  /*4530*/  BSYNC B1 ;  /* 0x0000000000017941 */ /* 0x000fea0003800000 */
.L_x_151:
[----:B---3--:R-:W-:Y:S01]  /*4540*/  @!P4 IMAD R13, R82, R90, R15 ;  /* 0x0000005a520dc224 */ /* 0x008fe200078e020f */
[----:B------:R-:W-:Y:S04]  /*4550*/  BSSY B1, `(.L_x_153) ;  /* 0x0000006000017945 */ /* 0x000fe80003800000 */
[----:B------:R3:W-:Y:S01]  /*4560*/  @!P4 STG.E.U8 desc[UR38][R6.64+0x70], R13 ;  /* 0x0000700d0600c986 */ /* 0x0007e2000c101126 */
[----:B------:R-:W-:Y:S05]  /*4570*/  @P3 BRA `(.L_x_154) ;  /* 0x00000000000c3947 */ /* 0x000fea0003800000 */
[----:B------:R-:W5:Y:S02]  /*4580*/  LDG.E.U8 R98, desc[UR38][R10.64+0x71] ;  /* 0x000071260a627981 */ /* 0x000f64000c1e1100 */
[----:B-----5:R-:W-:-:S05]  /*4590*/  PRMT R12, R98, 0x8880, RZ ;  /* 0x00008880620c7816 */ /* 0x020fca00000000ff */
[----:B------:R-:W-:-:S07]  /*45a0*/  IMAD R15, R12, R91, RZ ;  /* 0x0000005b0c0f7224 */ /* 0x000fce00078e02ff */
.L_x_154:
[----:B------:R-:W-:Y:S05]  /*45b0*/  BSYNC B1 ;  /* 0x0000000000017941 */ /* 0x000fea0003800000 */
.L_x_153:
[----:B------:R-:W-:Y:S01]  /*45c0*/  @!P3 IMAD R83, R83, R90, R15 ;  /* 0x0000005a5353b224 */ /* 0x000fe200078e020f */
[----:B------:R-:W-:Y:S04]  /*45d0*/  BSSY B1, `(.L_x_155) ;  /* 0x0000006000017945 */ /* 0x000fe80003800000 */
[----:B------:R0:W-:Y:S01]  /*45e0*/  @!P3 STG.E.U8 desc[UR38][R6.64+0x71], R83 ;  /* 0x000071530600b986 */ /* 0x0001e2000c101126 */
[----:B------:R-:W-:Y:S05]  /*45f0*/  @P2 BRA `(.L_x_156) ;  /* 0x00000000000c2947 */ /* 0x000fea0003800000 */
[----:B------:R-:W5:Y:S02]  /*4600*/  LDG.E.U8 R98, desc[UR38][R8.64+0x78] ;  /* 0x0000782608627981 */ /* 0x000f64000c1e1100 */
[----:B-----5:R-:W-:-:S05]  /*4610*/  PRMT R12, R98, 0x8880, RZ ;  /* 0x00008880620c7816 */ /* 0x020fca00000000ff */
[----:B------:R-:W-:-:S07]  /*4620*/  IMAD R15, R12, R91, RZ ;  /* 0x0000005b0c0f7224 */ /* 0x000fce00078e02ff */
.L_x_156:
[----:B------:R-:W-:Y:S05]  /*4630*/  BSYNC B1 ;  /* 0x0000000000017941 */ /* 0x000fea0003800000 */
.L_x_155:
[----:B---3--:R-:W-:Y:S01]  /*4640*/  @!P2 IMAD R13, R84, R90, R15 ;  /* 0x0000005a540da224 */ /* 0x008fe200078e020f */
[----:B------:R-:W-:Y:S04]  /*4650*/  BSSY B1, `(.L_x_157) ;  /* 0x0000006000017945 */ /* 0x000fe80003800000 */
[----:B------:R3:W-:Y:S01]  /*4660*/  @!P2 STG.E.U8 desc[UR38][R4.64+0x78], R13 ;  /* 0x0000780d0400a986 */ /* 0x0007e2000c101126 */
[----:B------:R-:W-:Y:S05]  /*4670*/  @P1 BRA `(.L_x_158) ;  /* 0x00000000000c1947 */ /* 0x000fea0003800000 */
[----:B------:R-:W5:Y:S02]  /*4680*/  LDG.E.U8 R98, desc[UR38][R8.64+0x79] ;  /* 0x0000792608627981 */ /* 0x000f64000c1e1100 */
[----:B-----5:R-:W-:-:S05]  /*4690*/  PRMT R12, R98, 0x8880, RZ ;  /* 0x00008880620c7816 */ /* 0x020fca00000000ff */
[----:B------:R-:W-:-:S07]  /*46a0*/  IMAD R15, R12, R91, RZ ;  /* 0x0000005b0c0f7224 */ /* 0x000fce00078e02ff */
.L_x_158:
[----:B------:R-:W-:Y:S05]  /*46b0*/  BSYNC B1 ;  /* 0x0000000000017941 */ /* 0x000fea0003800000 */
.L_x_157:
[----:B------:R-:W-:Y:S01]  /*46c0*/  @!P1 IMAD R85, R85, R90, R15 ;  /* 0x0000005a55559224 */ /* 0x000fe200078e020f */
[----:B------:R-:W-:Y:S04]  /*46d0*/  BSSY B1, `(.L_x_159) ;  /* 0x0000006000017945 */ /* 0x000fe80003800000 */
[----:B------:R0:W-:Y:S01]  /*46e0*/  @!P1 STG.E.U8 desc[UR38][R4.64+0x79], R85 ;  /* 0x0000795504009986 */ /* 0x0001e2000c101126 */
[----:B------:R-:W-:Y:S05]  /*46f0*/  @P5 BRA `(.L_x_160) ;  /* 0x00000000000c5947 */ /* 0x000fea0003800000 */
[----:B------:R-:W0:Y:S02]  /*4700*/  LDG.E.U8 R98, desc[UR38][R10.64+0x78] ;  /* 0x000078260a627981 */ /* 0x000e24000c1e1100 */
[----:B0123--:R-:W-:-:S05]  /*4710*/  PRMT R4, R98, 0x8880, RZ ;  /* 0x0000888062047816 */ /* 0x00ffca00000000ff */
[----:B------:R-:W-:-:S07]  /*4720*/  IMAD R15, R4, R91, RZ ;  /* 0x0000005b040f7224 */ /* 0x000fce00078e02ff */
.L_x_160:
[----:B------:R-:W-:Y:S05]  /*4730*/  BSYNC B1 ;  /* 0x0000000000017941 */ /* 0x000fea0003800000 */
.L_x_159:
[----:B0123--:R-:W-:Y:S01]  /*4740*/  @!P5 IMAD R5, R86, R90, R15 ;  /* 0x0000005a5605d224 */ /* 0x00ffe200078e020f */
[----:B------:R-:W-:Y:S01]  /*4750*/  ISETP.LT.OR P0, PT, R3, 0x7a, !P0 ;  /* 0x0000007a0300780c */ /* 0x000fe20004701670 */
[----:B------:R-:W-:Y:S03]  /*4760*/  BSSY B1, `(.L_x_161) ;  /* 0x0000006000017945 */ /* 0x000fe60003800000 */
[----:B------:R0:W-:Y:S09]  /*4770*/  @!P5 STG.E.U8 desc[UR38][R6.64+0x78], R5 ;  /* 0x000078050600d986 */ /* 0x0001f2000c101126 */
[----:B------:R-:W-:Y:S05]  /*4780*/  @P0 BRA `(.L_x_162) ;  /* 0x00000000000c0947 */ /* 0x000fea0003800000 */
[----:B------:R-:W2:Y:S02]  /*4790*/  LDG.E.U8 R98, desc[UR38][R10.64+0x79] ;  /* 0x000079260a627981 */ /* 0x000ea4000c1e1100 */
[----:B--2---:R-:W-:-:S05]  /*47a0*/  PRMT R4, R98, 0x8880, RZ ;  /* 0x0000888062047816 */ /* 0x004fca00000000ff */
[----:B------:R-:W-:-:S07]  /*47b0*/  IMAD R15, R4, R91, RZ ;  /* 0x0000005b040f7224 */ /* 0x000fce00078e02ff */
.L_x_162:
[----:B------:R-:W-:Y:S05]  /*47c0*/  BSYNC B1 ;  /* 0x0000000000017941 */ /* 0x000fea0003800000 */
.L_x_161:
[----:B------:R-:W-:Y:S01]  /*47d0*/  IMAD R15, R87, R90, R15 ;  /* 0x0000005a570f7224 */ /* 0x000fe200078e020f */
[----:B------:R-:W-:Y:S06]  /*47e0*/  @P0 BRA `(.L_x_163) ;  /* 0x0000000c00100947 */ /* 0x000fec0003800000 */
[----:B------:R1:W-:Y:S01]  /*47f0*/  STG.E.U8 desc[UR38][R6.64+0x79], R15 ;  /* 0x0000790f06007986 */ /* 0x0003e2000c101126 */
[----:B------:R-:W-:Y:S05]  /*4800*/  BRA `(.L_x_163) ;  /* 0x0000000c00087947 */ /* 0x000fea0003800000 */
.L_x_34:
[C---:B------:R-:W-:Y:S02]  /*4810*/  ISETP.GE.AND P1, PT, R99.reuse, 0x1, PT ;  /* 0x000000016300780c */ /* 0x040fe40003f26270 */
[----:B------:R-:W-:Y:S02]  /*4820*/  ISETP.GE.AND P0, PT, R99, 0x9, PT ;  /* 0x000000096300780c */ /* 0x000fe40003f06270 */
[C---:B------:R-:W-:Y:S02]  /*4830*/  ISETP.LT.OR P4, PT, R3.reuse, 0x1, !P1 ;  /* 0x000000010300780c */ /* 0x040fe40004f81670 */
[C---:B------:R-:W-:Y:S02]  /*4840*/  ISETP.LT.OR P3, PT, R3.reuse, 0x2, !P1 ;  /* 0x000000020300780c */ /* 0x040fe40004f61670 */
[C---:B------:R-:W-:Y:S02]  /*4850*/  ISETP.LT.OR P2, PT, R3.reuse, 0x1, !P0 ;  /* 0x000000010300780c */ /* 0x040fe40004741670 */
[----:B------:R-:W-:-:S07]  /*4860*/  ISETP.LT.OR P5, PT, R3, 0x2, !P0 ;  /* 0x000000020300780c */ /* 0x000fce00047a1670 */
[-C--:B------:R-:W-:Y:S02]  /*4870*/  @!P4 IMAD R9, R24, R90.reuse, RZ ;  /* 0x0000005a1809c224 */ /* 0x080fe400078e02ff */
[-C--:B------:R-:W-:Y:S02]  /*4880*/  @!P3 IMAD R25, R25, R90.reuse, RZ ;  /* 0x0000005a1919b224 */ /* 0x080fe400078e02ff */
[-C--:B------:R-:W-:Y:S01]  /*4890*/  @!P2 IMAD R11, R26, R90.reuse, RZ ;  /* 0x0000005a1a0ba224 */ /* 0x080fe200078e02ff */
[----:B------:R0:W-:Y:S01]  /*48a0*/  @!P4 STG.E.U8 desc[UR38][R4.64], R9 ;  /* 0x000000090400c986 */ /* 0x0001e2000c101126 */
[----:B------:R-:W-:Y:S01]  /*48b0*/  ISETP.LT.OR P4, PT, R3, 0x9, !P1 ;  /* 0x000000090300780c */ /* 0x000fe20004f81670 */
[----:B------:R-:W-:Y:S02]  /*48c0*/  @!P5 IMAD R27, R27, R90, RZ ;  /* 0x0000005a1b1bd224 */ /* 0x000fe400078e02ff */
[----:B------:R-:W-:Y:S01]  /*48d0*/  @!P3 STG.E.U8 desc[UR38][R4.64+0x1], R25 ;  /* 0x000001190400b986 */ /* 0x000fe2000c101126 */
[----:B------:R-:W-:-:S03]  /*48e0*/  ISETP.LT.OR P3, PT, R3, 0xa, !P1 ;  /* 0x0000000a0300780c */ /* 0x000fc60004f61670 */
[----:B------:R1:W-:Y:S01]  /*48f0*/  @!P2 STG.E.U8 desc[UR38][R6.64], R11 ;  /* 0x0000000b0600a986 */ /* 0x0003e2000c101126 */
[----:B------:R-:W-:-:S03]  /*4900*/  ISETP.LT.OR P2, PT, R3, 0x9, !P0 ;  /* 0x000000090300780c */ /* 0x000fc60004741670 */
[----:B------:R-:W-:Y:S01]  /*4910*/  @!P5 STG.E.U8 desc[UR38][R6.64+0x1], R27 ;  /* 0x0000011b0600d986 */ /* 0x000fe2000c101126 */
[----:B------:R-:W-:Y:S01]  /*4920*/  ISETP.LT.OR P5, PT, R3, 0xa, !P0 ;  /* 0x0000000a0300780c */ /* 0x000fe200047a1670 */
[----:B------:R-:W-:-:S04]  /*4930*/  @!P4 IMAD R13, R28, R90, RZ ;  /* 0x0000005a1c0dc224 */ /* 0x000fc800078e02ff */
[-C--:B------:R-:W-:Y:S01]  /*4940*/  @!P3 IMAD R29, R29, R90.reuse, RZ ;  /* 0x0000005a1d1db224 */ /* 0x080fe200078e02ff */
[----:B------:R-:W-:Y:S01]  /*4950*/  @!P4 STG.E.U8 desc[UR38][R4.64+0x8], R13 ;  /* 0x0000080d0400c986 */ /* 0x000fe2000c101126 */
[C---:B------:R-:W-:Y:S02]  /*4960*/  ISETP.LT.OR P4, PT, R3.reuse, 0x11, !P1 ;  /* 0x000000110300780c */ /* 0x040fe40004f81670 */
[-C--:B0-----:R-:W-:Y:S01]  /*4970*/  @!P2 IMAD R9, R30, R90.reuse, RZ ;  /* 0x0000005a1e09a224 */ /* 0x081fe200078e02ff */
[----:B------:R-:W-:Y:S01]  /*4980*/  @!P3 STG.E.U8 desc[UR38][R4.64+0x9], R29 ;  /* 0x0000091d0400b986 */ /* 0x000fe2000c101126 */
[----:B------:R-:W-:Y:S02]  /*4990*/  ISETP.LT.OR P3, PT, R3, 0x12, !P1 ;  /* 0x000000120300780c */ /* 0x000fe40004f61670 */
[----:B------:R-:W-:Y:S01]  /*49a0*/  @!P5 IMAD R31, R31, R90, RZ ;  /* 0x0000005a1f1fd224 */ /* 0x000fe200078e02ff */
[----:B------:R0:W-:Y:S01]  /*49b0*/  @!P2 STG.E.U8 desc[UR38][R6.64+0x8], R9 ;  /* 0x000008090600a986 */ /* 0x0001e2000c101126 */
[----:B------:R-:W-:-:S03]  /*49c0*/  ISETP.LT.OR P2, PT, R3, 0x11, !P0 ;  /* 0x000000110300780c */ /* 0x000fc60004741670 */
[----:B------:R-:W-:Y:S01]  /*49d0*/  @!P5 STG.E.U8 desc[UR38][R6.64+0x9], R31 ;  /* 0x0000091f0600d986 */ /* 0x000fe2000c101126 */
[----:B------:R-:W-:Y:S01]  /*49e0*/  ISETP.LT.OR P5, PT, R3, 0x12, !P0 ;  /* 0x000000120300780c */ /* 0x000fe200047a1670 */
[----:B-1----:R-:W-:-:S04]  /*49f0*/  @!P4 IMAD R11, R32, R90, RZ ;  /* 0x0000005a200bc224 */ /* 0x002fc800078e02ff */
        /* <DEDUP_REMOVED lines=109> */
[----:B------:R1:W-:Y:S01]  /*50d0*/  @!P4 STG.E.U8 desc[UR38][R4.64+0x58], R13 ;  /* 0x0000580d0400c986 */ /* 0x0003e2000c101126 */
        /* <DEDUP_REMOVED lines=13> */
[-C--:B-1----:R-:W-:Y:S01]  /*51b0*/  @!P2 IMAD R13, R74, R90.reuse, RZ ;  /* 0x0000005a4a0da224 */ /* 0x082fe200078e02ff */
[----:B------:R-:W-:Y:S01]  /*51c0*/  @!P3 STG.E.U8 desc[UR38][R4.64+0x61], R73 ;  /* 0x000061490400b986 */ /* 0x000fe2000c101126 */
[----:B------:R-:W-:Y:S02]  /*51d0*/  ISETP.LT.OR P3, PT, R3, 0x6a, !P1 ;  /* 0x0000006a0300780c */ /* 0x000fe40004f61670 */
[----:B------:R-:W-:Y:S01]  /*51e0*/  @!P5 IMAD R75, R75, R90, RZ ;  /* 0x0000005a4b4bd224 */ /* 0x000fe200078e02ff */
[----:B------:R1:W-:Y:S01]  /*51f0*/  @!P2 STG.E.U8 desc[UR38][R6.64+0x60], R13 ;  /* 0x0000600d0600a986 */ /* 0x0003e2000c101126 */
[----:B------:R-:W-:-:S03]  /*5200*/  ISETP.LT.OR P2, PT, R3, 0x69, !P0 ;  /* 0x000000690300780c */ /* 0x000fc60004741670 */
[----:B------:R-:W-:Y:S01]  /*5210*/  @!P5 STG.E.U8 desc[UR38][R6.64+0x61], R75 ;  /* 0x0000614b0600d986 */ /* 0x000fe2000c101126 */
[----:B------:R-:W-:Y:S01]  /*5220*/  ISETP.LT.OR P5, PT, R3, 0x6a, !P0 ;  /* 0x0000006a0300780c */ /* 0x000fe200047a1670 */
[----:B0-----:R-:W-:-:S04]  /*5230*/  @!P4 IMAD R9, R76, R90, RZ ;  /* 0x0000005a4c09c224 */ /* 0x001fc800078e02ff */
[-C--:B------:R-:W-:Y:S01]  /*5240*/  @!P3 IMAD R77, R77, R90.reuse, RZ ;  /* 0x0000005a4d4db224 */ /* 0x080fe200078e02ff */
[----:B------:R-:W-:Y:S01]  /*5250*/  @!P4 STG.E.U8 desc[UR38][R4.64+0x68], R9 ;  /* 0x000068090400c986 */ /* 0x000fe2000c101126 */
[C---:B------:R-:W-:Y:S02]  /*5260*/  ISETP.LT.OR P4, PT, R3.reuse, 0x72, !P1 ;  /* 0x000000720300780c */ /* 0x040fe40004f81670 */
[-C--:B--2---:R-:W-:Y:S01]  /*5270*/  @!P2 IMAD R11, R78, R90.reuse, RZ ;  /* 0x0000005a4e0ba224 */ /* 0x084fe200078e02ff */
[----:B------:R-:W-:Y:S01]  /*5280*/  @!P3 STG.E.U8 desc[UR38][R4.64+0x69], R77 ;  /* 0x0000694d0400b986 */ /* 0x000fe2000c101126 */
[----:B------:R-:W-:Y:S02]  /*5290*/  ISETP.LT.OR P3, PT, R3, 0x71, !P1 ;  /* 0x000000710300780c */ /* 0x000fe40004f61670 */
[----:B------:R-:W-:Y:S01]  /*52a0*/  @!P5 IMAD R79, R79, R90, RZ ;  /* 0x0000005a4f4fd224 */ /* 0x000fe200078e02ff */
[----:B------:R0:W-:Y:S01]  /*52b0*/  @!P2 STG.E.U8 desc[UR38][R6.64+0x68], R11 ;  /* 0x0000680b0600a986 */ /* 0x0001e2000c101126 */
[----:B------:R-:W-:-:S03]  /*52c0*/  ISETP.LT.OR P2, PT, R3, 0x71, !P0 ;  /* 0x000000710300780c */ /* 0x000fc60004741670 */
[----:B------:R2:W-:Y:S01]  /*52d0*/  @!P5 STG.E.U8 desc[UR38][R6.64+0x69], R79 ;  /* 0x0000694f0600d986 */ /* 0x0005e2000c101126 */
[----:B------:R-:W-:Y:S01]  /*52e0*/  ISETP.LT.OR P5, PT, R3, 0x79, !P0 ;  /* 0x000000790300780c */ /* 0x000fe200047a1670 */
[----:B------:R-:W-:-:S04]  /*52f0*/  @!P4 IMAD R81, R81, R90, RZ ;  /* 0x0000005a5151c224 */ /* 0x000fc800078e02ff */
[-C--:B-1----:R-:W-:Y:S01]  /*5300*/  @!P3 IMAD R13, R80, R90.reuse, RZ ;  /* 0x0000005a500db224 */ /* 0x082fe200078e02ff */
[----:B------:R2:W-:Y:S01]  /*5310*/  @!P4 STG.E.U8 desc[UR38][R4.64+0x71], R81 ;  /* 0x000071510400c986 */ /* 0x0005e2000c101126 */
[C---:B------:R-:W-:Y:S02]  /*5320*/  ISETP.LT.OR P4, PT, R3.reuse, 0x72, !P0 ;  /* 0x000000720300780c */ /* 0x040fe40004781670 */
[C---:B------:R-:W-:Y:S01]  /*5330*/  ISETP.LT.OR P0, PT, R3.reuse, 0x7a, !P0 ;  /* 0x0000007a0300780c */ /* 0x040fe20004701670 */
[----:B------:R2:W-:Y:S01]  /*5340*/  @!P3 STG.E.U8 desc[UR38][R4.64+0x70], R13 ;  /* 0x0000700d0400b986 */ /* 0x0005e2000c101126 */
[C---:B------:R-:W-:Y:S02]  /*5350*/  ISETP.LT.OR P3, PT, R3.reuse, 0x79, !P1 ;  /* 0x000000790300780c */ /* 0x040fe40004f61670 */
[----:B------:R-:W-:Y:S01]  /*5360*/  ISETP.LT.OR P1, PT, R3, 0x7a, !P1 ;  /* 0x0000007a0300780c */ /* 0x000fe20004f21670 */
[-C--:B------:R-:W-:Y:S02]  /*5370*/  @!P2 IMAD R3, R82, R90.reuse, RZ ;  /* 0x0000005a5203a224 */ /* 0x080fe400078e02ff */
[----:B0-----:R-:W-:-:S03]  /*5380*/  @!P5 IMAD R11, R86, R90, RZ ;  /* 0x0000005a560bd224 */ /* 0x001fc600078e02ff */
[----:B------:R2:W-:Y:S01]  /*5390*/  @!P2 STG.E.U8 desc[UR38][R6.64+0x70], R3 ;  /* 0x000070030600a986 */ /* 0x0005e2000c101126 */
[-C--:B------:R-:W-:Y:S02]  /*53a0*/  @!P4 IMAD R83, R83, R90.reuse, RZ ;  /* 0x0000005a5353c224 */ /* 0x080fe400078e02ff */
[-C--:B------:R-:W-:Y:S02]  /*53b0*/  @!P0 IMAD R87, R87, R90.reuse, RZ ;  /* 0x0000005a57578224 */ /* 0x080fe400078e02ff */
[-C--:B------:R-:W-:Y:S01]  /*53c0*/  @!P3 IMAD R9, R84, R90.reuse, RZ ;  /* 0x0000005a5409b224 */ /* 0x080fe200078e02ff */
[----:B------:R2:W-:Y:S01]  /*53d0*/  @!P4 STG.E.U8 desc[UR38][R6.64+0x71], R83 ;  /* 0x000071530600c986 */ /* 0x0005e2000c101126 */
[----:B------:R-:W-:-:S03]  /*53e0*/  @!P1 IMAD R85, R85, R90, RZ ;  /* 0x0000005a55559224 */ /* 0x000fc600078e02ff */
[----:B------:R2:W-:Y:S04]  /*53f0*/  @!P3 STG.E.U8 desc[UR38][R4.64+0x78], R9 ;  /* 0x000078090400b986 */ /* 0x0005e8000c101126 */
[----:B------:R2:W-:Y:S04]  /*5400*/  @!P1 STG.E.U8 desc[UR38][R4.64+0x79], R85 ;  /* 0x0000795504009986 */ /* 0x0005e8000c101126 */
[----:B------:R2:W-:Y:S04]  /*5410*/  @!P5 STG.E.U8 desc[UR38][R6.64+0x78], R11 ;  /* 0x0000780b0600d986 */ /* 0x0005e8000c101126 */
[----:B------:R2:W-:Y:S02]  /*5420*/  @!P0 STG.E.U8 desc[UR38][R6.64+0x79], R87 ;  /* 0x0000795706008986 */ /* 0x0005e4000c101126 */
.L_x_163:
[----:B------:R-:W-:Y:S05]  /*5430*/  BSYNC B0 ;  /* 0x0000000000007941 */ /* 0x000fea0003800000 */
.L_x_33:
[----:B------:R-:W-:Y:S01]  /*5440*/  IADD3 R16, P0, R16, UR36, RZ ;  /* 0x0000002410107c10 */ /* 0x000fe2000ff1e0ff */
[----:B------:R-:W-:Y:S01]  /*5450*/  ULDC.64 UR4, c[0x0][0x650] ;  /* 0x0001940000047ab9 */ /* 0x000fe20000000a00 */
[----:B--2---:R-:W-:Y:S01]  /*5460*/  PRMT R3, RZ, 0x7610, R3 ;  /* 0x00007610ff037816 */ /* 0x004fe20000000003 */
[----:B------:R-:W-:Y:S01]  /*5470*/  IMAD.MOV.U32 R100, RZ, RZ, -0x1 ;  /* 0xffffffffff647424 */ /* 0x000fe200078e00ff */
[----:B------:R-:W-:Y:S01]  /*5480*/  IADD3.X R17, R17, UR42, RZ, P0, !PT ;  /* 0x0000002a11117c10 */ /* 0x000fe200087fe4ff */
[----:B------:R-:W-:Y:S01]  /*5490*/  IMAD.MOV.U32 R23, RZ, RZ, -0x1 ;  /* 0xffffffffff177424 */ /* 0x000fe200078e00ff */
[----:B------:R-:W-:-:S04]  /*54a0*/  ISETP.GE.U32.AND P0, PT, R16, UR4, PT ;  /* 0x0000000410007c0c */ /* 0x000fc8000bf06070 */
[----:B------:R-:W-:-:S13]  /*54b0*/  ISETP.GE.U32.AND.EX P0, PT, R17, UR5, PT, P0 ;  /* 0x0000000511007c0c */ /* 0x000fda000bf06100 */
[----:B------:R-:W-:Y:S05]  /*54c0*/  @P0 BRA `(.L_x_164) ;  /* 0x0000000400500947 */ /* 0x000fea0003800000 */
[----:B------:R-:W2:Y:S01]  /*54d0*/  LDC.64 R10, c[0x0][0x628] ;  /* 0x00018a00ff0a7b82 */ /* 0x000ea20000000a00 */
[----:B------:R-:W3:Y:S01]  /*54e0*/  S2R R12, SR_CTAID.X ;  /* 0x00000000000c7919 */ /* 0x000ee20000002500 */
[----:B------:R-:W-:Y:S02]  /*54f0*/  IMAD.MOV.U32 R8, RZ, RZ, R16 ;  /* 0x000000ffff087224 */ /* 0x000fe400078e0010 */
[----:B------:R-:W-:Y:S01]  /*5500*/  IMAD.MOV.U32 R9, RZ, RZ, R17 ;  /* 0x000000ffff097224 */ /* 0x000fe200078e0011 */
[----:B------:R-:W0:Y:S03]  /*5510*/  S2R R20, SR_CTAID.Y ;  /* 0x0000000000147919 */ /* 0x000e260000002600 */
[----:B------:R-:W0:Y:S08]  /*5520*/  LDC R0, c[0x0][0x630] ;  /* 0x00018c00ff007b82 */ /* 0x000e300000000800 */
[----:B-1----:R-:W1:Y:S01]  /*5530*/  LDC.64 R14, c[0x0][0x620] ;  /* 0x00018800ff0e7b82 */ /* 0x002e620000000a00 */
[----:B--2---:R-:W-:-:S04]  /*5540*/  ISETP.NE.U32.AND P0, PT, R10, RZ, PT ;  /* 0x000000ff0a00720c */ /* 0x004fc80003f05070 */
[----:B------:R-:W-:-:S13]  /*5550*/  ISETP.NE.AND.EX P0, PT, R11, RZ, PT, P0 ;  /* 0x000000ff0b00720c */ /* 0x000fda0003f05300 */
[----:B01-3--:R-:W-:Y:S05]  /*5560*/  @!P0 BRA `(.L_x_165) ;  /* 0x0000000000288947 */ /* 0x00bfea0003800000 */
[----:B------:R-:W0:Y:S02]  /*5570*/  LDC R3, c[0x0][0x634] ;  /* 0x00018d00ff037b82 */ /* 0x000e240000000800 */
[----:B0-----:R-:W-:-:S05]  /*5580*/  IADD3 R3, P0, R16, R3, RZ ;  /* 0x0000000310037210 */ /* 0x001fca0007f1e0ff */
[----:B------:R-:W-:-:S04]  /*5590*/  IMAD.X R13, RZ, RZ, R17, P0 ;  /* 0x000000ffff0d7224 */ /* 0x000fc800000e0611 */
[----:B------:R-:W-:-:S04]  /*55a0*/  IMAD.WIDE.U32 R4, R13, R10, RZ ;  /* 0x0000000a0d047225 */ /* 0x000fc800078e00ff */
[----:B----4-:R-:W-:-:S04]  /*55b0*/  IMAD.WIDE.U32 R6, P0, R3, R11, R4 ;  /* 0x0000000b03067225 */ /* 0x010fc80007800004 */
[----:B------:R-:W-:-:S04]  /*55c0*/  IMAD.WIDE.U32 R4, R3, R10, RZ ;  /* 0x0000000a03047225 */ /* 0x000fc800078e00ff */
[----:B------:R-:W-:Y:S01]  /*55d0*/  IMAD.X R9, RZ, RZ, RZ, P0 ;  /* 0x000000ffff097224 */ /* 0x000fe200000e06ff */
[----:B------:R-:W-:Y:S01]  /*55e0*/  IADD3 RZ, P0, R5, R6, RZ ;  /* 0x0000000605ff7210 */ /* 0x000fe20007f1e0ff */
[----:B------:R-:W-:-:S04]  /*55f0*/  IMAD.MOV.U32 R8, RZ, RZ, R7 ;  /* 0x000000ffff087224 */ /* 0x000fc800078e0007 */
[----:B------:R-:W-:-:S08]  /*5600*/  IMAD.WIDE.U32.X R8, R13, R11, R8, P0 ;  /* 0x0000000b0d087225 */ /* 0x000fd000000e0408 */
.L_x_165:
[-CC-:B------:R-:W-:Y:S01]  /*5610*/  SHF.R.U64 R23, R8, R0.reuse, R9.reuse ;  /* 0x0000000008177219 */ /* 0x180fe20000001209 */
[----:B----4-:R-:W0:Y:S01]  /*5620*/  LDC.64 R26, c[0x0][0x640] ;  /* 0x00019000ff1a7b82 */ /* 0x010e220000000a00 */
[----:B------:R-:W-:Y:S01]  /*5630*/  SHF.R.U32.HI R0, RZ, R0, R9 ;  /* 0x00000000ff007219 */ /* 0x000fe20000011609 */
[----:B------:R-:W-:Y:S01]  /*5640*/  ULDC UR4, c[0x0][0x150] ;  /* 0x0000540000047ab9 */ /* 0x000fe20000000800 */
[----:B------:R-:W-:Y:S02]  /*5650*/  IADD3 R3, P0, RZ, -R23, RZ ;  /* 0x80000017ff037210 */ /* 0x000fe40007f1e0ff */
[----:B------:R-:W-:-:S03]  /*5660*/  I2FP.F32.U32 R7, R12 ;  /* 0x0000000c00077245 */ /* 0x000fc60000201000 */
[----:B------:R-:W1:Y:S01]  /*5670*/  LDC R6, c[0x0][0x618] ;  /* 0x00018600ff067b82 */ /* 0x000e620000000800 */
[----:B------:R-:W-:Y:S02]  /*5680*/  IMAD.X R5, RZ, RZ, ~R0, P0 ;  /* 0x000000ffff057224 */ /* 0x000fe400000e0e00 */
[----:B------:R-:W-:Y:S01]  /*5690*/  FMUL R7, R7, UR4 ;  /* 0x0000000407077c20 */ /* 0x000fe20008400000 */
[----:B------:R-:W-:Y:S01]  /*56a0*/  ULDC UR4, c[0x0][0x154] ;  /* 0x0000550000047ab9 */ /* 0x000fe20000000800 */
[-C--:B------:R-:W-:Y:S02]  /*56b0*/  IMAD R0, R5, R14.reuse, RZ ;  /* 0x0000000e05007224 */ /* 0x080fe400078e02ff */
[C---:B------:R-:W-:Y:S01]  /*56c0*/  IMAD.WIDE.U32 R4, R3.reuse, R14, R16 ;  /* 0x0000000e03047225 */ /* 0x040fe200078e0010 */
[----:B------:R-:W2:Y:S01]  /*56d0*/  LDC R8, c[0x0][0x608] ;  /* 0x00018200ff087b82 */ /* 0x000ea20000000800 */
[----:B------:R-:W3:Y:S02]  /*56e0*/  F2I.U32.TRUNC.NTZ R7, R7 ;  /* 0x0000000700077305 */ /* 0x000ee4000020f000 */
[----:B------:R-:W-:Y:S01]  /*56f0*/  IMAD R3, R3, R15, R0 ;  /* 0x0000000f03037224 */ /* 0x000fe200078e0200 */
[----:B------:R-:W-:-:S03]  /*5700*/  I2FP.F32.U32 R0, R20 ;  /* 0x0000001400007245 */ /* 0x000fc60000201000 */
[----:B------:R-:W-:Y:S01]  /*5710*/  IMAD.IADD R3, R5, 0x1, R3 ;  /* 0x0000000105037824 */ /* 0x000fe200078e0203 */
[----:B------:R-:W4:Y:S01]  /*5720*/  LDC R11, c[0x0][0x658] ;  /* 0x00019600ff0b7b82 */ /* 0x000f220000000800 */
[----:B0-----:R-:W-:-:S04]  /*5730*/  ISETP.NE.U32.AND P0, PT, R26, RZ, PT ;  /* 0x000000ff1a00720c */ /* 0x001fc80003f05070 */
[----:B------:R-:W-:-:S03]  /*5740*/  ISETP.NE.AND.EX P0, PT, R27, RZ, PT, P0 ;  /* 0x000000ff1b00720c */ /* 0x000fc60003f05300 */
[----:B------:R-:W0:Y:S01]  /*5750*/  LDC R9, c[0x0][0x144] ;  /* 0x00005100ff097b82 */ /* 0x000e220000000800 */
[-C--:B-1----:R-:W-:Y:S01]  /*5760*/  SHF.R.U64 R10, R4, R6.reuse, R3 ;  /* 0x00000006040a7219 */ /* 0x082fe20000001203 */
[----:B---3--:R-:W-:Y:S01]  /*5770*/  IMAD.MOV R7, RZ, RZ, -R7 ;  /* 0x000000ffff077224 */ /* 0x008fe200078e0a07 */
[----:B------:R-:W-:Y:S01]  /*5780*/  SHF.R.U32.HI R3, RZ, R6, R3 ;  /* 0x00000006ff037219 */ /* 0x000fe20000011603 */
[----:B------:R-:W-:-:S04]  /*5790*/  FMUL R6, R0, UR4 ;  /* 0x0000000400067c20 */ /* 0x000fc80008400000 */
[----:B------:R-:W1:Y:S01]  /*57a0*/  LDC R21, c[0x0][0x148] ;  /* 0x00005200ff157b82 */ /* 0x000e620000000800 */
[----:B------:R3:W0:Y:S01]  /*57b0*/  F2I.U32.TRUNC.NTZ R14, R6 ;  /* 0x00000006000e7305 */ /* 0x000622000020f000 */
[-CC-:B--2---:R-:W-:Y:S02]  /*57c0*/  SHF.R.U64 R13, R10, R8.reuse, R3.reuse ;  /* 0x000000080a0d7219 */ /* 0x184fe40000001203 */
[----:B------:R-:W-:-:S04]  /*57d0*/  SHF.R.U32.HI R0, RZ, R8, R3 ;  /* 0x00000008ff007219 */ /* 0x000fc80000011603 */
[----:B------:R-:W2:Y:S01]  /*57e0*/  LDC R24, c[0x0][0x600] ;  /* 0x00018000ff187b82 */ /* 0x000ea20000000800 */
[-CC-:B----4-:R-:W-:Y:S02]  /*57f0*/  SHF.R.U64 R15, R13, R11.reuse, R0.reuse ;  /* 0x0000000b0d0f7219 */ /* 0x190fe40000001200 */
[----:B------:R-:W-:-:S03]  /*5800*/  SHF.R.U32.HI R5, RZ, R11, R0 ;  /* 0x0000000bff057219 */ /* 0x000fc60000011600 */
[----:B------:R-:W-:Y:S02]  /*5810*/  IMAD.MOV.U32 R4, RZ, RZ, R15 ;  /* 0x000000ffff047224 */ /* 0x000fe400078e000f */
[----:B------:R-:W4:Y:S01]  /*5820*/  LDC R28, c[0x0][0x648] ;  /* 0x00019200ff1c7b82 */ /* 0x000f220000000800 */
[----:B0-----:R-:W-:-:S07]  /*5830*/  IMAD R25, R9, R7, R12 ;  /* 0x0000000709197224 */ /* 0x001fce00078e020c */
[----:B------:R-:W0:Y:S08]  /*5840*/  LDC R29, c[0x0][0x638] ;  /* 0x00018e00ff1d7b82 */ /* 0x000e300000000800 */
[----:B------:R-:W0:Y:S01]  /*5850*/  LDC R30, c[0x0][0x610] ;  /* 0x00018400ff1e7b82 */ /* 0x000e220000000800 */
[----:B-123--:R-:W-:Y:S05]  /*5860*/  @!P0 BRA `(.L_x_166) ;  /* 0x0000000000288947 */ /* 0x00efea0003800000 */
[----:B------:R-:W1:Y:S02]  /*5870*/  LDC R0, c[0x0][0x64c] ;  /* 0x00019300ff007b82 */ /* 0x000e640000000800 */
[----:B-1----:R-:W-:-:S05]  /*5880*/  IADD3 R3, P0, R15, R0, RZ ;  /* 0x000000000f037210 */ /* 0x002fca0007f1e0ff */
        /* <DEDUP_REMOVED lines=8> */
.L_x_166:
[----:B------:R-:W-:Y:S01]  /*5910*/  ISETP.NE.AND P0, PT, R2, 0x1, PT ;  /* 0x000000010200780c */ /* 0x000fe20003f05270 */
[----:B------:R-:W-:Y:S01]  /*5920*/  IMAD.MOV R14, RZ, RZ, -R14 ;  /* 0x000000ffff0e7224 */ /* 0x000fe200078e0a0e */
[----:B----4-:R-:W-:Y:S01]  /*5930*/  SHF.R.U64 R3, R4, R28, R5 ;  /* 0x0000001c04037219 */ /* 0x010fe20000001205 */
[----:B------:R-:W-:Y:S01]  /*5940*/  VIADD R5, R24, 0xffffffff ;  /* 0xffffffff18057836 */ /* 0x000fe20000000000 */
[----:B------:R-:W-:-:S03]  /*5950*/  LOP3.LUT R0, R13, R96, RZ, 0xc0, !PT ;  /* 0x000000600d007212 */ /* 0x000fc600078ec0ff */
[----:B------:R-:W-:Y:S01]  /*5960*/  IMAD.MOV R4, RZ, RZ, -R3 ;  /* 0x000000ffff047224 */ /* 0x000fe200078e0a03 */
[----:B------:R-:W-:Y:S01]  /*5970*/  LOP3.LUT R10, R10, R5, RZ, 0xc0, !PT ;  /* 0x000000050a0a7212 */ /* 0x000fe200078ec0ff */
[----:B------:R-:W-:Y:S02]  /*5980*/  IMAD R0, R93, R3, R0 ;  /* 0x000000035d007224 */ /* 0x000fe400078e0200 */
[----:B0-----:R-:W-:Y:S02]  /*5990*/  IMAD R3, R4, R29, R15 ;  /* 0x0000001d04037224 */ /* 0x001fe400078e020f */
[----:B------:R-:W-:Y:S02]  /*59a0*/  @P0 IMAD R25, R21, R14, R20 ;  /* 0x0000000e15190224 */ /* 0x000fe400078e0214 */
[----:B------:R-:W-:Y:S02]  /*59b0*/  IMAD R5, R3, R24, R10 ;  /* 0x0000001803057224 */ /* 0x000fe400078e020a */
[----:B------:R-:W-:-:S02]  /*59c0*/  IMAD R0, R0, R30, R25 ;  /* 0x0000001e00007224 */ /* 0x000fc400078e0219 */
[----:B------:R-:W-:-:S03]  /*59d0*/  IMAD.MOV.U32 R4, RZ, RZ, 0x1 ;  /* 0x00000001ff047424 */ /* 0x000fc600078e00ff */
[----:B------:R-:W-:Y:S02]  /*59e0*/  SEL R100, R5, R0, !P0 ;  /* 0x0000000005647207 */ /* 0x000fe40004000000 */
[----:B------:R-:W-:Y:S02]  /*59f0*/  PRMT R3, R4, 0x7610, R3 ;  /* 0x0000761004037816 */ /* 0x000fe40000000003 */
[----:B------:R-:W-:-:S07]  /*5a00*/  SEL R0, R0, R5, !P0 ;  /* 0x0000000500007207 */ /* 0x000fce0004000000 */
.L_x_164:
[----:B------:R-:W-:Y:S01]  /*5a10*/  LOP3.LUT P0, RZ, R3, 0xff, RZ, 0xc0, !PT ;  /* 0x000000ff03ff7812 */ /* 0x000fe2000780c0ff */
[----:B------:R-:W-:-:S12]  /*5a20*/  IMAD.MOV.U32 R99, RZ, RZ, R0 ;  /* 0x000000ffff637224 */ /* 0x000fd800078e0000 */
[----:B------:R-:W-:Y:S05]  /*5a30*/  @P0 BRA `(.L_x_167) ;  /* 0xffffffbc00480947 */ /* 0x000fea000383ffff */
[----:B------:R-:W-:Y:S05]  /*5a40*/  EXIT ;  /* 0x000000000000794d */ /* 0x000fea0003800000 */
.L_x_8:
        /* <DEDUP_REMOVED lines=26> */
.L_x_169:
[----:B------:R-:W0:Y:S01]  /*5bf0*/  LDC.64 R32, c[0x0][0x640] ;  /* 0x00019000ff207b82 */ /* 0x000e220000000a00 */
[-CC-:B------:R-:W-:Y:S01]  /*5c00*/  SHF.R.U64 R22, R14, R8.reuse, R15.reuse ;  /* 0x000000080e167219 */ /* 0x180fe2000000120f */
[----:B------:R-:W-:Y:S01]  /*5c10*/  IMAD.MOV.U32 R25, RZ, RZ, 0x1 ;  /* 0x00000001ff197424 */ /* 0x000fe200078e00ff */
[----:B------:R-:W-:Y:S02]  /*5c20*/  SHF.R.U32.HI R7, RZ, R8, R15 ;  /* 0x00000008ff077219 */ /* 0x000fe4000001160f */
[----:B------:R-:W-:-:S03]  /*5c30*/  IADD3 R13, P0, RZ, -R22, RZ ;  /* 0x80000016ff0d7210 */ /* 0x000fc60007f1e0ff */
[----:B------:R-:W1:Y:S02]  /*5c40*/  LDC R12, c[0x0][0x618] ;  /* 0x00018600ff0c7b82 */ /* 0x000e640000000800 */
[----:B------:R-:W-:Y:S02]  /*5c50*/  IMAD.X R7, RZ, RZ, ~R7, P0 ;  /* 0x000000ffff077224 */ /* 0x000fe400000e0e07 */
[----:B------:R-:W-:-:S04]  /*5c60*/  IMAD.WIDE.U32 R10, R13, R26, R16 ;  /* 0x0000001a0d0a7225 */ /* 0x000fc800078e0010 */
[----:B------:R-:W2:Y:S01]  /*5c70*/  LDC R14, c[0x0][0x608] ;  /* 0x00018200ff0e7b82 */ /* 0x000ea20000000800 */
[----:B------:R-:W-:-:S04]  /*5c80*/  IMAD R8, R7, R26, RZ ;  /* 0x0000001a07087224 */ /* 0x000fc800078e02ff */
[----:B------:R-:W-:-:S03]  /*5c90*/  IMAD R7, R13, R27, R8 ;  /* 0x0000001b0d077224 */ /* 0x000fc600078e0208 */
[----:B------:R-:W3:Y:S01]  /*5ca0*/  LDC R30, c[0x0][0x658] ;  /* 0x00019600ff1e7b82 */ /* 0x000ee20000000800 */
[----:B------:R-:W-:Y:S01]  /*5cb0*/  IMAD.IADD R7, R11, 0x1, R7 ;  /* 0x000000010b077824 */ /* 0x000fe200078e0207 */
[----:B0-----:R-:W-:Y:S01]  /*5cc0*/  ISETP.NE.U32.AND P0, PT, R32, RZ, PT ;  /* 0x000000ff2000720c */ /* 0x001fe20003f05070 */
[----:B------:R-:W-:-:S03]  /*5cd0*/  IMAD.MOV.U32 R11, RZ, RZ, -0x1 ;  /* 0xffffffffff0b7424 */ /* 0x000fc600078e00ff */
        /* <DEDUP_REMOVED lines=8> */
[-C--:B---3--:R-:W-:Y:S02]  /*5d60*/  SHF.L.U32 R10, R11, R30.reuse, RZ ;  /* 0x0000001e0b0a7219 */ /* 0x088fe400000006ff */
[--C-:B------:R-:W-:Y:S02]  /*5d70*/  SHF.R.U64 R28, R26, R30, R7.reuse ;  /* 0x0000001e1a1c7219 */ /* 0x100fe40000001207 */
[----:B------:R-:W-:Y:S02]  /*5d80*/  LOP3.LUT R27, RZ, R10, RZ, 0x33, !PT ;  /* 0x0000000aff1b7212 */ /* 0x000fe400078e33ff */
[----:B------:R-:W-:Y:S01]  /*5d90*/  SHF.R.U32.HI R11, RZ, R30, R7 ;  /* 0x0000001eff0b7219 */ /* 0x000fe20000011607 */
[----:B------:R-:W3:Y:S01]  /*5da0*/  LDC R29, c[0x0][0x610] ;  /* 0x00018400ff1d7b82 */ /* 0x000ee20000000800 */
[----:B------:R-:W-:Y:S01]  /*5db0*/  IMAD.MOV.U32 R10, RZ, RZ, R28 ;  /* 0x000000ffff0a7224 */ /* 0x000fe200078e001c */
[----:B------:R-:W-:Y:S06]  /*5dc0*/  @!P0 BRA `(.L_x_170) ;  /* 0x0000000000288947 */ /* 0x000fec0003800000 */
        /* <DEDUP_REMOVED lines=10> */
.L_x_170:
[----:B------:R-:W-:Y:S02]  /*5e70*/  ISETP.NE.AND P0, PT, R2, 0x1, PT ;  /* 0x000000010200780c */ /* 0x000fe40003f05270 */
[----:B-1----:R-:W-:Y:S01]  /*5e80*/  SHF.R.U64 R8, R10, R8, R11 ;  /* 0x000000080a087219 */ /* 0x002fe2000000120b */
[----:B0-----:R-:W-:Y:S01]  /*5e90*/  VIADD R11, R21, 0xffffffff ;  /* 0xffffffff150b7836 */ /* 0x001fe20000000000 */
[----:B------:R-:W-:Y:S02]  /*5ea0*/  SHF.L.U32 R25, R25, R30, RZ ;  /* 0x0000001e19197219 */ /* 0x000fe400000006ff */
[----:B------:R-:W-:Y:S01]  /*5eb0*/  LOP3.LUT R5, R26, R27, RZ, 0xc0, !PT ;  /* 0x0000001b1a057212 */ /* 0x000fe200078ec0ff */
[----:B------:R-:W-:-:S04]  /*5ec0*/  IMAD.MOV R7, RZ, RZ, -R8 ;  /* 0x000000ffff077224 */ /* 0x000fc800078e0a08 */
[----:B------:R-:W-:Y:S02]  /*5ed0*/  IMAD R5, R25, R8, R5 ;  /* 0x0000000819057224 */ /* 0x000fe400078e0205 */
[----:B------:R-:W-:Y:S01]  /*5ee0*/  @P0 IMAD R6, R9, R24, R4 ;  /* 0x0000001809060224 */ /* 0x000fe200078e0204 */
[----:B------:R-:W-:Y:S01]  /*5ef0*/  LOP3.LUT R9, R20, R11, RZ, 0xc0, !PT ;  /* 0x0000000b14097212 */ /* 0x000fe200078ec0ff */
[----:B--2---:R-:W-:Y:S02]  /*5f00*/  IMAD R4, R7, R23, R28 ;  /* 0x0000001707047224 */ /* 0x004fe400078e021c */
[----:B---3--:R-:W-:Y:S02]  /*5f10*/  IMAD R6, R5, R29, R6 ;  /* 0x0000001d05067224 */ /* 0x008fe400078e0206 */
[----:B------:R-:W-:Y:S02]  /*5f20*/  IMAD R5, R4, R21, R9 ;  /* 0x0000001504057224 */ /* 0x000fe400078e0209 */
[----:B------:R-:W-:-:S02]  /*5f30*/  IMAD.MOV.U32 R8, RZ, RZ, 0x1 ;  /* 0x00000001ff087424 */ /* 0x000fc400078e00ff */
[----:B------:R-:W-:Y:S01]  /*5f40*/  IMAD.MOV.U32 R7, RZ, RZ, R22 ;  /* 0x000000ffff077224 */ /* 0x000fe200078e0016 */
[----:B------:R-:W-:Y:S02]  /*5f50*/  SEL R21, R5, R6, !P0 ;  /* 0x0000000605157207 */ /* 0x000fe40004000000 */
[----:B------:R-:W-:-:S07]  /*5f60*/  SEL R20, R6, R5, !P0 ;  /* 0x0000000506147207 */ /* 0x000fce0004000000 */
.L_x_168:
[----:B------:R-:W-:-:S08]  /*5f70*/  NOP ;  /* 0x0000000000007918 */ /* 0x000fd00000000000 */
[----:B------:R-:W0:-:S00]  /*5f80*/  USETMAXREG.DEALLOC.CTAPOOL 0x28 ;  /* 0x00000028000079c8 */ /* 0x000e0000080e0500 */
[----:B0-----:R-:W-:-:S13]  /*5f90*/  ISETP.NE.AND P0, PT, R3, RZ, PT ;  /* 0x000000ff0300720c */ /* 0x001fda0003f05270 */
[----:B------:R-:W-:Y:S05]  /*5fa0*/  @P0 EXIT ;  /* 0x000000000000094d */ /* 0x000fea0003800000 */
[----:B------:R-:W-:Y:S01]  /*5fb0*/  LOP3.LUT P0, RZ, R8, 0xff, RZ, 0xc0, !PT ;  /* 0x000000ff08ff7812 */ /* 0x000fe2000780c0ff */
[----:B------:R-:W-:Y:S02]  /*5fc0*/  IMAD.MOV.U32 R3, RZ, RZ, 0x1 ;  /* 0x00000001ff037424 */ /* 0x000fe400078e00ff */
[----:B------:R-:W-:-:S10]  /*5fd0*/  IMAD.MOV.U32 R8, RZ, RZ, RZ ;  /* 0x000000ffff087224 */ /* 0x000fd400078e00ff */
[----:B------:R-:W-:Y:S05]  /*5fe0*/  @!P0 BRA `(.L_x_171) ;  /* 0x0000000c002c8947 */ /* 0x000fea0003800000 */
[----:B------:R-:W0:Y:S01]  /*5ff0*/  LDC R3, c[0x0][0x28c] ;  /* 0x0000a300ff037b82 */ /* 0x000e220000000800 */
[----:B------:R-:W1:Y:S01]  /*6000*/  S2R R12, SR_CgaCtaId ;  /* 0x00000000000c7919 */ /* 0x000e620000008800 */
[----:B------:R-:W-:Y:S01]  /*6010*/  ULDC UR5, c[0x0][0x658] ;  /* 0x0001960000057ab9 */ /* 0x000fe20000000800 */
[----:B------:R-:W-:Y:S01]  /*6020*/  UMOV UR6, 0xffffffff ;  /* 0xffffffff00067882 */ /* 0x000fe20000000000 */
[----:B------:R-:W-:Y:S01]  /*6030*/  BSSY B0, `(.L_x_171) ;  /* 0x00000c6000007945 */ /* 0x000fe20003800000 */
[----:B------:R-:W-:Y:S01]  /*6040*/  USHF.L.U32 UR6, UR6, UR5, URZ ;  /* 0x0000000506067299 */ /* 0x000fe2000800063f */
[----:B------:R-:W-:Y:S01]  /*6050*/  IMAD.MOV.U32 R10, RZ, RZ, 0x1 ;  /* 0x00000001ff0a7424 */ /* 0x000fe200078e00ff */
[----:B------:R-:W-:Y:S01]  /*6060*/  LOP3.LUT R9, R18, 0x2, RZ, 0xfc, !PT ;  /* 0x0000000212097812 */ /* 0x000fe200078efcff */
[----:B------:R-:W-:Y:S01]  /*6070*/  IMAD.MOV.U32 R8, RZ, RZ, RZ ;  /* 0x000000ffff087224 */ /* 0x000fe200078e00ff */
[----:B------:R-:W-:Y:S01]  /*6080*/  ULDC UR4, c[0x0][0x600] ;  /* 0x0001800000047ab9 */ /* 0x000fe20000000800 */
[----:B------:R-:W-:Y:S01]  /*6090*/  UMOV UR7, 0x1 ;  /* 0x0000000100077882 */ /* 0x000fe20000000000 */
[----:B------:R-:W-:-:S02]  /*60a0*/  UIADD3 UR15, UR4, -0x1, URZ ;  /* 0xffffffff040f7890 */ /* 0x000fc4000fffe03f */
[----:B------:R-:W-:Y:S02]  /*60b0*/  USHF.L.U32 UR17, UR7, UR5, URZ ;  /* 0x0000000507117299 */ /* 0x000fe4000800063f */
[----:B------:R-:W-:Y:S01]  /*60c0*/  ULOP3.LUT UR16, URZ, UR6, URZ, 0x33, !UPT ;  /* 0x000000063f107292 */ /* 0x000fe2000f8e333f */
[----:B------:R-:W-:Y:S01]  /*60d0*/  ULDC.64 UR20, c[0x0][0x198] ;  /* 0x0000660000147ab9 */ /* 0x000fe20000000a00 */
[----:B0-----:R-:W-:-:S05]  /*60e0*/  VIADD R3, R3, 0x1f ;  /* 0x0000001f03037836 */ /* 0x001fca0000000000 */
[----:B------:R-:W-:-:S04]  /*60f0*/  SHF.R.S32.HI R4, RZ, 0x1f, R3 ;  /* 0x0000001fff047819 */ /* 0x000fc80000011403 */
[----:B------:R-:W-:Y:S01]  /*6100*/  LEA.HI R11, R4, R3, RZ, 0x5 ;  /* 0x00000003040b7211 */ /* 0x000fe200078f28ff */
[C---:B-1----:R-:W-:Y:S02]  /*6110*/  IMAD.SHL.U32 R4, R12.reuse, 0x800, RZ ;  /* 0x000008000c047824 */ /* 0x042fe400078e00ff */
[----:B------:R-:W-:Y:S01]  /*6120*/  IMAD.SHL.U32 R12, R12, 0x40, RZ ;  /* 0x000000400c0c7824 */ /* 0x000fe200078e00ff */
[----:B------:R-:W-:Y:S01]  /*6130*/  SHF.R.S32.HI R11, RZ, 0x5, R11 ;  /* 0x00000005ff0b7819 */ /* 0x000fe2000001140b */
[----:B------:R-:W-:Y:S01]  /*6140*/  IMAD.MOV.U32 R3, RZ, RZ, 0x1 ;  /* 0x00000001ff037424 */ /* 0x000fe200078e00ff */
[----:B------:R-:W-:Y:S02]  /*6150*/  LOP3.LUT R4, R4, 0x800, RZ, 0xc0, !PT ;  /* 0x0000080004047812 */ /* 0x000fe400078ec0ff */
[----:B------:R-:W-:Y:S01]  /*6160*/  LOP3.LUT R12, R12, 0x40, RZ, 0xc0, !PT ;  /* 0x000000400c0c7812 */ /* 0x000fe200078ec0ff */
[----:B------:R-:W-:Y:S01]  /*6170*/  VIADD R19, R11, 0x1 ;  /* 0x000000010b137836 */ /* 0x000fe20000000000 */
[----:B------:R-:W-:-:S07]  /*6180*/  LOP3.LUT R13, R4, 0x1c280, RZ, 0xfc, !PT ;  /* 0x0001c280040d7812 */ /* 0x000fce00078efcff */
.L_x_182:
[----:B------:R-:W-:-:S03]  /*6190*/  UMOV UR4, 0xffffffff ;  /* 0xffffffff00047882 */ /* 0x000fc60000000000 */
[----:B------:R-:W-:Y:S05]  /*61a0*/  BRA.DIV UR4, `(.L_x_172) ;  /* 0x0000001e04047947 */ /* 0x000fea000b800000 */
[----:B------:R-:W-:-:S13]  /*61b0*/  ELECT P6, URZ, PT ;  /* 0x00000000003f782f */ /* 0x000fda00038c0000 */
.L_x_217:
[----:B------:R-:W0:Y:S01]  /*61c0*/  LDC R4, c[0x0][0x28c] ;  /* 0x0000a300ff047b82 */ /* 0x000e220000000800 */
[----:B------:R-:W-:Y:S01]  /*61d0*/  BSSY B1, `(.L_x_173) ;  /* 0x0000038000017945 */ /* 0x000fe20003800000 */
[----:B0-----:R-:W-:-:S13]  /*61e0*/  ISETP.LT.OR P6, PT, R4, 0x1, !P6 ;  /* 0x000000010400780c */ /* 0x001fda00077c1670 */
[----:B------:R-:W-:Y:S05]  /*61f0*/  @P6 BRA `(.L_x_174) ;  /* 0x0000000000d46947 */ /* 0x000fea0003800000 */
[----:B------:R-:W-:Y:S02]  /*6200*/  IMAD R21, R21, 0x80, R12 ;  /* 0x0000008015157824 */ /* 0x000fe400078e020c */
[----:B------:R-:W-:Y:S02]  /*6210*/  IMAD.SHL.U32 R20, R20, 0x80, RZ ;  /* 0x0000008014147824 */ /* 0x000fe400078e00ff */
[----:B------:R-:W-:Y:S02]  /*6220*/  IMAD.MOV.U32 R22, RZ, RZ, RZ ;  /* 0x000000ffff167224 */ /* 0x000fe400078e00ff */
[----:B------:R-:W-:Y:S02]  /*6230*/  IMAD.MOV.U32 R4, RZ, RZ, R19 ;  /* 0x000000ffff047224 */ /* 0x000fe400078e0013 */
[----:B------:R-:W-:Y:S02]  /*6240*/  IMAD.MOV.U32 R5, RZ, RZ, R3 ;  /* 0x000000ffff057224 */ /* 0x000fe400078e0003 */
[----:B------:R-:W-:-:S07]  /*6250*/  IMAD.MOV.U32 R6, RZ, RZ, R8 ;  /* 0x000000ffff067224 */ /* 0x000fce00078e0008 */
.L_x_177:
[----:B------:R-:W0:Y:S01]  /*6260*/  S2R R15, SR_CgaCtaId ;  /* 0x00000000000f7919 */ /* 0x000e220000008800 */
[----:B------:R-:W-:Y:S02]  /*6270*/  MOV R14, 0x400 ;  /* 0x00000400000e7802 */ /* 0x000fe40000000f00 */
[----:B------:R-:W-:Y:S02]  /*6280*/  ISETP.NE.AND P1, PT, R0, RZ, PT ;  /* 0x000000ff0000720c */ /* 0x000fe40003f25270 */
[----:B0-----:R-:W-:Y:S02]  /*6290*/  LEA R25, R15, R14, 0x18 ;  /* 0x0000000e0f197211 */ /* 0x001fe400078ec0ff */
[----:B------:R-:W-:-:S09]  /*62a0*/  SHF.L.U32 R14, R5, 0x1f, RZ ;  /* 0x0000001f050e7819 */ /* 0x000fd200000006ff */
[----:B------:R-:W0:Y:S01]  /*62b0*/  @!P1 LDC R15, c[0x0][0x500] ;  /* 0x00014000ff0f9b82 */ /* 0x000e220000000800 */
[----:B------:R-:W-:-:S04]  /*62c0*/  IMAD R23, R6, 0x8, R25 ;  /* 0x0000000806177824 */ /* 0x000fc800078e0219 */
[----:B------:R-:W1:Y:S02]  /*62d0*/  SYNCS.PHASECHK.TRANS64.TRYWAIT P0, [R23+URZ+0xe0], R14 ;  /* 0x0000e00e170075a7 */ /* 0x000e64000800017f */
[----:B-1----:R-:W-:Y:S05]  /*62e0*/  @!P0 BRA `(.L_x_175) ;  /* 0x0000001800d48947 */ /* 0x002fea0003800000 */
.L_x_218:
[----:B-1----:R-:W-:Y:S01]  /*62f0*/  PRMT R14, R9, 0x9910, RZ ;  /* 0x00009910090e7816 */ /* 0x002fe200000000ff */
[----:B0-----:R0:W-:Y:S03]  /*6300*/  @!P1 SYNCS.ARRIVE.TRANS64 RZ, [R23+URZ], R15 ;  /* 0x0000000f17ff99a7 */ /* 0x0011e6000800003f */
[----:B------:R-:W-:-:S13]  /*6310*/  ISETP.NE.AND P0, PT, R14, 0x2, PT ;  /* 0x000000020e00780c */ /* 0x000fda0003f05270 */
[----:B0-----:R-:W-:Y:S05]  /*6320*/  @P0 BRA `(.L_x_176) ;  /* 0x0000000000040947 */ /* 0x001fea0003800000 */
[----:B------:R-:W-:Y:S01]  /*6330*/  BPT.TRAP 0x1 ;  /* 0x000000040000795c */ /* 0x000fe20000300000 */
.L_x_176:
[----:B------:R-:W-:Y:S01]  /*6340*/  R2UR UR13, R25 ;  /* 0x00000000190d72ca */ /* 0x000fe200000e0000 */
[C---:B------:R-:W-:Y:S01]  /*6350*/  IMAD R25, R6.reuse, 0x1000, R25 ;  /* 0x0000100006197824 */ /* 0x040fe200078e0219 */
[----:B------:R-:W-:Y:S01]  /*6360*/  R2UR UR9, R23 ;  /* 0x00000000170972ca */ /* 0x000fe200000e0000 */
[----:B------:R-:W-:Y:S01]  /*6370*/  IMAD R14, R6, 0x1000, R13 ;  /* 0x00001000060e7824 */ /* 0x000fe200078e020d */
[----:B------:R-:W-:Y:S01]  /*6380*/  UIADD3 UR4, UP0, UR20, 0xf0, URZ ;  /* 0x000000f014047890 */ /* 0x000fe2000ff1e03f */
[----:B------:R-:W-:Y:S01]  /*6390*/  VIADD R4, R4, 0xffffffff ;  /* 0xffffffff04047836 */ /* 0x000fe20000000000 */
[----:B------:R-:W-:Y:S01]  /*63a0*/  R2UR UR5, R25 ;  /* 0x00000000190572ca */ /* 0x000fe200000e0000 */
[----:B------:R-:W-:Y:S01]  /*63b0*/  UIADD3 UR22, UP1, UR20, 0x1f0, URZ ;  /* 0x000001f014167890 */ /* 0x000fe2000ff3e03f */
[----:B------:R-:W-:Y:S01]  /*63c0*/  R2UR UR8, R14 ;  /* 0x000000000e0872ca */ /* 0x000fe200000e0000 */
[----:B------:R-:W-:Y:S01]  /*63d0*/  VIADD R6, R6, 0x1 ;  /* 0x0000000106067836 */ /* 0x000fe20000000000 */
[----:B------:R-:W-:Y:S01]  /*63e0*/  R2UR UR11, R20 ;  /* 0x00000000140b72ca */ /* 0x000fe200000e0000 */
[----:B------:R-:W-:Y:S01]  /*63f0*/  UIADD3.X UR23, URZ, UR21, URZ, UP1, !UPT ;  /* 0x000000153f177290 */ /* 0x000fe20008ffe43f */
[----:B------:R-:W-:Y:S01]  /*6400*/  R2UR UR10, R22 ;  /* 0x00000000160a72ca */ /* 0x000fe200000e0000 */
[----:B------:R-:W-:Y:S01]  /*6410*/  UMOV UR6, 0x0 ;  /* 0x0000000000067882 */ /* 0x000fe20000000000 */
[----:B------:R-:W-:Y:S01]  /*6420*/  R2UR UR12, R7 ;  /* 0x00000000070c72ca */ /* 0x000fe200000e0000 */
[----:B------:R-:W-:Y:S01]  /*6430*/  UMOV UR7, 0x10000000 ;  /* 0x1000000000077882 */ /* 0x000fe20000000000 */
[----:B------:R-:W-:Y:S01]  /*6440*/  R2UR UR18, R21 ;  /* 0x00000000151272ca */ /* 0x000fe200000e0000 */
[----:B------:R-:W-:Y:S01]  /*6450*/  UMOV UR19, 0x30000 ;  /* 0x0003000000137882 */ /* 0x000fe20000000000 */
[----:B------:R-:W-:Y:S01]  /*6460*/  ISETP.GT.AND P1, PT, R4, 0x1, PT ;  /* 0x000000010400780c */ /* 0x000fe20003f24270 */
[----:B------:R-:W-:Y:S01]  /*6470*/  UIADD3 UR14, UR5, 0x280, URZ ;  /* 0x00000280050e7890 */ /* 0x000fe2000fffe03f */
[----:B------:R-:W-:Y:S01]  /*6480*/  ISETP.NE.AND P0, PT, R6, 0x1c, PT ;  /* 0x0000001c0600780c */ /* 0x000fe20003f05270 */
[----:B------:R-:W-:Y:S01]  /*6490*/  UIADD3.X UR5, URZ, UR21, URZ, UP0, !UPT ;  /* 0x000000153f057290 */ /* 0x000fe200087fe43f */
[----:B------:R-:W-:Y:S01]  /*64a0*/  VIADD R22, R22, 0x20 ;  /* 0x0000002016167836 */ /* 0x000fe20000000000 */
[----:B------:R-:W-:Y:S01]  /*64b0*/  UIADD3 UR13, UR13, UR8, URZ ;  /* 0x000000080d0d7290 */ /* 0x000fe2000fffe03f */
[----:B------:R-:W-:-:S02]  /*64c0*/  SEL R14, RZ, 0x1, P0 ;  /* 0x00000001ff0e7807 */ /* 0x000fc40000000000 */
[----:B------:R-:W-:Y:S01]  /*64d0*/  UMOV UR8, UR14 ;  /* 0x0000000e00087c82 */ /* 0x000fe20008000000 */
[----:B------:R-:W-:Y:S02]  /*64e0*/  SEL R6, R6, RZ, P0 ;  /* 0x000000ff06067207 */ /* 0x000fe40000000000 */
[----:B------:R-:W-:Y:S01]  /*64f0*/  LOP3.LUT R5, R5, R14, RZ, 0x3c, !PT ;  /* 0x0000000e05057212 */ /* 0x000fe200078e3cff */
[----:B------:R0:W-:Y:S02]  /*6500*/  UTMALDG.3D [UR8], [UR4], desc[UR6] ;  /* 0x00000608040075b4 */ /* 0x0001e40008011000 */
[----:B0-----:R-:W-:Y:S01]  /*6510*/  UMOV UR11, UR18 ;  /* 0x00000012000b7c82 */ /* 0x001fe20008000000 */
[----:B------:R-:W-:Y:S02]  /*6520*/  UMOV UR8, UR13 ;  /* 0x0000000d00087c82 */ /* 0x000fe40008000000 */
[----:B------:R0:W-:Y:S02]  /*6530*/  UTMALDG.3D.MULTICAST [UR8], [UR22], UR19, desc[UR6] ;  /* 0x00000608160073b4 */ /* 0x0001e40008011813 */
[----:B0-----:R-:W-:Y:S05]  /*6540*/  @P1 BRA `(.L_x_177) ;  /* 0xfffffffc00441947 */ /* 0x001fea000383ffff */
.L_x_174:
[----:B------:R-:W-:Y:S05]  /*6550*/  BSYNC B1 ;  /* 0x0000000000017941 */ /* 0x000fea0003800000 */
.L_x_173:
[----:B------:R-:W-:Y:S01]  /*6560*/  LOP3.LUT P2, RZ, R10, 0xff, RZ, 0xc0, !PT ;  /* 0x000000ff0aff7812 */ /* 0x000fe2000784c0ff */
[C---:B------:R-:W-:Y:S01]  /*6570*/  IMAD.IADD R7, R11.reuse, 0x1, R8 ;  /* 0x000000010b077824 */ /* 0x040fe200078e0208 */
[----:B------:R-:W-:Y:S01]  /*6580*/  ULDC.64 UR4, c[0x0][0x650] ;  /* 0x0001940000047ab9 */ /* 0x000fe20000000a00 */
[----:B------:R-:W-:Y:S01]  /*6590*/  ISETP.GE.U32.AND P1, PT, R11, 0x1c, PT ;  /* 0x0000001c0b00780c */ /* 0x000fe20003f26070 */
[----:B------:R-:W-:Y:S01]  /*65a0*/  BSSY B1, `(.L_x_178) ;  /* 0x000006c000017945 */ /* 0x000fe20003800000 */
[----:B------:R-:W-:Y:S01]  /*65b0*/  IMAD.MOV.U32 R20, RZ, RZ, -0x1 ;  /* 0xffffffffff147424 */ /* 0x000fe200078e00ff */
[----:B------:R-:W-:Y:S01]  /*65c0*/  ISETP.GT.U32.AND P0, PT, R7, 0x1b, PT ;  /* 0x0000001b0700780c */ /* 0x000fe20003f04070 */
[----:B------:R-:W-:Y:S01]  /*65d0*/  IMAD.MOV.U32 R21, RZ, RZ, -0x1 ;  /* 0xffffffffff157424 */ /* 0x000fe200078e00ff */
[----:B------:R-:W-:Y:S02]  /*65e0*/  PRMT R10, RZ, 0x7610, R10 ;  /* 0x00007610ff0a7816 */ /* 0x000fe4000000000a */
[----:B------:R-:W-:-:S03]  /*65f0*/  ISETP.LT.U32.AND P0, PT, R11, 0x1c, P0 ;  /* 0x0000001c0b00780c */ /* 0x000fc60000701070 */
[----:B------:R-:W0:Y:S01]  /*6600*/  @P2 S2R R5, SR_CgaCtaId ;  /* 0x0000000000052919 */ /* 0x000e220000008800 */
[----:B------:R-:W-:Y:S02]  /*6610*/  @P2 MOV R4, 0x400 ;  /* 0x0000040000042802 */ /* 0x000fe40000000f00 */
[----:B------:R-:W-:-:S04]  /*6620*/  SEL R6, RZ, 0x1, !P0 ;  /* 0x00000001ff067807 */ /* 0x000fc80004000000 */
[----:B------:R-:W-:Y:S02]  /*6630*/  LOP3.LUT R3, R3, R6, RZ, 0x3c, !PT ;  /* 0x0000000603037212 */ /* 0x000fe400078e3cff */
[----:B0-----:R-:W-:-:S04]  /*6640*/  @P2 LEA R4, R5, R4, 0x18 ;  /* 0x0000000405042211 */ /* 0x001fc800078ec0ff */
[----:B------:R0:W-:Y:S01]  /*6650*/  @P2 SYNCS.ARRIVE.TRANS64.A1T0 RZ, [R4+URZ+0x1d8], RZ ;  /* 0x0001d8ff04ff29a7 */ /* 0x0001e2000810003f */
[----:B------:R-:W-:-:S04]  /*6660*/  IADD3 R16, P2, R16, UR36, RZ ;  /* 0x0000002410107c10 */ /* 0x000fc8000ff5e0ff */
[----:B------:R-:W-:Y:S02]  /*6670*/  IADD3.X R17, R17, UR42, RZ, P2, !PT ;  /* 0x0000002a11117c10 */ /* 0x000fe400097fe4ff */
[----:B------:R-:W-:Y:S02]  /*6680*/  ISETP.GE.U32.AND P0, PT, R16, UR4, PT ;  /* 0x0000000410007c0c */ /* 0x000fe4000bf06070 */
[----:B0-----:R-:W-:Y:S02]  /*6690*/  SHF.R.U32.HI R4, RZ, 0x2, R7 ;  /* 0x00000002ff047819 */ /* 0x001fe40000011607 */
[----:B------:R-:W-:-:S03]  /*66a0*/  ISETP.GE.U32.AND.EX P0, PT, R17, UR5, PT, P0 ;  /* 0x0000000511007c0c */ /* 0x000fc6000bf06100 */
[----:B------:R-:W-:-:S04]  /*66b0*/  IMAD.WIDE.U32 R4, R4, 0x24924925, RZ ;  /* 0x2492492504047825 */ /* 0x000fc800078e00ff */
[----:B------:R-:W-:Y:S01]  /*66c0*/  IMAD R8, R5, -0x1c, R7 ;  /* 0xffffffe405087824 */ /* 0x000fe200078e0207 */
[----:B------:R-:W-:Y:S01]  /*66d0*/  @P1 LOP3.LUT R3, R3, 0x1, R5, 0x78, !PT ;  /* 0x0000000103031812 */ /* 0x000fe200078e7805 */
[----:B------:R-:W-:Y:S01]  /*66e0*/  IMAD.MOV.U32 R7, RZ, RZ, -0x1 ;  /* 0xffffffffff077424 */ /* 0x000fe200078e00ff */
[----:B------:R-:W-:-:S03]  /*66f0*/  PRMT R4, RZ, 0x7610, R4 ;  /* 0x00007610ff047816 */ /* 0x000fc60000000004 */
[----:B------:R-:W-:Y:S05]  /*6700*/  @P0 BRA `(.L_x_179) ;  /* 0x0000000400540947 */ /* 0x000fea0003800000 */
[----:B------:R-:W0:Y:S01]  /*6710*/  S2R R15, SR_CTAID.X ;  /* 0x00000000000f7919 */ /* 0x000e220000002500 */
[----:B------:R-:W-:Y:S01]  /*6720*/  ULDC.64 UR4, c[0x0][0x628] ;  /* 0x00018a0000047ab9 */ /* 0x000fe20000000a00 */
[----:B------:R-:W-:Y:S01]  /*6730*/  ULDC UR7, c[0x0][0x630] ;  /* 0x00018c0000077ab9 */ /* 0x000fe20000000800 */
[----:B------:R-:W-:Y:S01]  /*6740*/  ISETP.NE.U32.AND P0, PT, RZ, UR4, PT ;  /* 0x00000004ff007c0c */ /* 0x000fe2000bf05070 */
[----:B------:R-:W1:Y:S01]  /*6750*/  S2R R20, SR_CTAID.Y ;  /* 0x0000000000147919 */ /* 0x000e620000002600 */
[----:B------:R-:W-:Y:S01]  /*6760*/  ULDC UR8, c[0x0][0x150] ;  /* 0x0000540000087ab9 */ /* 0x000fe20000000800 */
[----:B------:R-:W-:Y:S01]  /*6770*/  IMAD.MOV.U32 R4, RZ, RZ, R16 ;  /* 0x000000ffff047224 */ /* 0x000fe200078e0010 */
[----:B------:R-:W-:Y:S01]  /*6780*/  ISETP.NE.AND.EX P0, PT, RZ, UR5, PT, P0 ;  /* 0x00000005ff007c0c */ /* 0x000fe2000bf05300 */
[----:B------:R-:W-:Y:S01]  /*6790*/  IMAD.MOV.U32 R5, RZ, RZ, R17 ;  /* 0x000000ffff057224 */ /* 0x000fe200078e0011 */
[----:B0-----:R-:W-:-:S11]  /*67a0*/  I2FP.F32.U32 R22, R15 ;  /* 0x0000000f00167245 */ /* 0x001fd60000201000 */
[----:B------:R-:W-:Y:S05]  /*67b0*/  @!P0 BRA `(.L_x_180) ;  /* 0x0000000000288947 */ /* 0x000fea0003800000 */
[----:B------:R-:W-:Y:S02]  /*67c0*/  ULDC UR6, c[0x0][0x634] ;  /* 0x00018d0000067ab9 */ /* 0x000fe40000000800 */
[----:B------:R-:W-:-:S05]  /*67d0*/  IADD3 R5, P0, R16, UR6, RZ ;  /* 0x0000000610057c10 */ /* 0x000fca000ff1e0ff */
[----:B------:R-:W-:-:S04]  /*67e0*/  IMAD.X R21, RZ, RZ, R17, P0 ;  /* 0x000000ffff157224 */ /* 0x000fc800000e0611 */
[----:B------:R-:W-:-:S04]  /*67f0*/  IMAD.WIDE.U32 R6, R21, UR4, RZ ;  /* 0x0000000415067c25 */ /* 0x000fc8000f8e00ff */
[----:B------:R-:W-:-:S04]  /*6800*/  IMAD.WIDE.U32 R6, P0, R5, UR5, R6 ;  /* 0x0000000505067c25 */ /* 0x000fc8000f800006 */
[----:B------:R-:W-:-:S04]  /*6810*/  IMAD.WIDE.U32 R4, R5, UR4, RZ ;  /* 0x0000000405047c25 */ /* 0x000fc8000f8e00ff */
[----:B------:R-:W-:Y:S01]  /*6820*/  IMAD.MOV.U32 R4, RZ, RZ, R7 ;  /* 0x000000ffff047224 */ /* 0x000fe200078e0007 */
[----:B------:R-:W-:Y:S01]  /*6830*/  IADD3 RZ, P1, R5, R6, RZ ;  /* 0x0000000605ff7210 */ /* 0x000fe20007f3e0ff */
[----:B------:R-:W-:-:S04]  /*6840*/  IMAD.X R5, RZ, RZ, RZ, P0 ;  /* 0x000000ffff057224 */ /* 0x000fc800000e06ff */
[----:B------:R-:W-:-:S08]  /*6850*/  IMAD.WIDE.U32.X R4, R21, UR5, R4, P1 ;  /* 0x0000000515047c25 */ /* 0x000fd000088e0404 */
.L_x_180:
[--C-:B------:R-:W-:Y:S01]  /*6860*/  SHF.R.U64 R14, R4, UR7, R5.reuse ;  /* 0x00000007040e7c19 */ /* 0x100fe20008001205 */
[----:B------:R-:W-:Y:S01]  /*6870*/  FMUL R22, R22, UR8 ;  /* 0x0000000816167c20 */ /* 0x000fe20008400000 */
[----:B------:R-:W-:Y:S01]  /*6880*/  SHF.R.U32.HI R4, RZ, UR7, R5 ;  /* 0x00000007ff047c19 */ /* 0x000fe20008011605 */
[----:B------:R-:W0:Y:S01]  /*6890*/  LDC R6, c[0x0][0x144] ;  /* 0x00005100ff067b82 */ /* 0x000e220000000800 */
[----:B------:R-:W-:Y:S01]  /*68a0*/  IADD3 R5, P0, RZ, -R14, RZ ;  /* 0x8000000eff057210 */ /* 0x000fe20007f1e0ff */
[----:B------:R-:W-:Y:S01]  /*68b0*/  ULDC UR6, c[0x0][0x154] ;  /* 0x0000550000067ab9 */ /* 0x000fe20000000800 */
[----:B-1----:R-:W-:Y:S01]  /*68c0*/  I2FP.F32.U32 R7, R20 ;  /* 0x0000001400077245 */ /* 0x002fe20000201000 */
[----:B------:R-:W1:Y:S01]  /*68d0*/  F2I.U32.TRUNC.NTZ R22, R22 ;  /* 0x0000001600167305 */ /* 0x000e62000020f000 */
[----:B------:R-:W-:Y:S01]  /*68e0*/  ULDC.64 UR4, c[0x0][0x620] ;  /* 0x0001880000047ab9 */ /* 0x000fe20000000a00 */
[----:B------:R-:W-:Y:S01]  /*68f0*/  IMAD.X R4, RZ, RZ, ~R4, P0 ;  /* 0x000000ffff047224 */ /* 0x000fe200000e0e04 */
[----:B------:R-:W-:Y:S01]  /*6900*/  ISETP.NE.AND P2, PT, R2, 0x1, PT ;  /* 0x000000010200780c */ /* 0x000fe20003f45270 */
[----:B------:R-:W-:Y:S01]  /*6910*/  FMUL R23, R7, UR6 ;  /* 0x0000000607177c20 */ /* 0x000fe20008400000 */
[----:B------:R-:W2:Y:S01]  /*6920*/  LDC R25, c[0x0][0x148] ;  /* 0x00005200ff197b82 */ /* 0x000ea20000000800 */
[----:B------:R-:W-:Y:S01]  /*6930*/  IMAD R4, R4, UR4, RZ ;  /* 0x0000000404047c24 */ /* 0x000fe2000f8e02ff */
[----:B------:R-:W-:-:S02]  /*6940*/  ULDC.64 UR6, c[0x0][0x640] ;  /* 0x0001900000067ab9 */ /* 0x000fc40000000a00 */
[----:B------:R-:W-:Y:S01]  /*6950*/  ISETP.NE.U32.AND P0, PT, RZ, UR6, PT ;  /* 0x00000006ff007c0c */ /* 0x000fe2000bf05070 */
[----:B------:R-:W3:Y:S01]  /*6960*/  F2I.U32.TRUNC.NTZ R23, R23 ;  /* 0x0000001700177305 */ /* 0x000ee2000020f000 */
[C---:B------:R-:W-:Y:S02]  /*6970*/  IMAD R7, R5.reuse, UR5, R4 ;  /* 0x0000000505077c24 */ /* 0x040fe4000f8e0204 */
[----:B------:R-:W-:Y:S01]  /*6980*/  IMAD.WIDE.U32 R4, R5, UR4, R16 ;  /* 0x0000000405047c25 */ /* 0x000fe2000f8e0010 */
[----:B------:R-:W-:Y:S01]  /*6990*/  ULDC UR4, c[0x0][0x618] ;  /* 0x0001860000047ab9 */ /* 0x000fe20000000800 */
[----:B------:R-:W-:Y:S02]  /*69a0*/  ISETP.NE.AND.EX P0, PT, RZ, UR7, PT, P0 ;  /* 0x00000007ff007c0c */ /* 0x000fe4000bf05300 */
[----:B------:R-:W-:Y:S02]  /*69b0*/  IMAD.IADD R5, R5, 0x1, R7 ;  /* 0x0000000105057824 */ /* 0x000fe400078e0207 */
[----:B-1----:R-:W-:-:S03]  /*69c0*/  IMAD.MOV R22, RZ, RZ, -R22 ;  /* 0x000000ffff167224 */ /* 0x002fc600078e0a16 */
[----:B------:R-:W-:Y:S01]  /*69d0*/  SHF.R.U64 R21, R4, UR4, R5 ;  /* 0x0000000404157c19 */ /* 0x000fe20008001205 */
[----:B0-----:R-:W-:Y:S01]  /*69e0*/  IMAD R15, R6, R22, R15 ;  /* 0x00000016060f7224 */ /* 0x001fe200078e020f */
[----:B------:R-:W-:Y:S01]  /*69f0*/  SHF.R.U32.HI R4, RZ, UR4, R5 ;  /* 0x00000004ff047c19 */ /* 0x000fe20008011605 */
[----:B------:R-:W-:Y:S01]  /*6a00*/  ULDC UR4, c[0x0][0x608] ;  /* 0x0001820000047ab9 */ /* 0x000fe20000000800 */
[----:B---3--:R-:W-:Y:S02]  /*6a10*/  IMAD.MOV R6, RZ, RZ, -R23 ;  /* 0x000000ffff067224 */ /* 0x008fe400078e0a17 */
[--C-:B------:R-:W-:Y:S02]  /*6a20*/  SHF.R.U64 R22, R21, UR4, R4.reuse ;  /* 0x0000000415167c19 */ /* 0x100fe40008001204 */
[----:B------:R-:W-:Y:S01]  /*6a30*/  SHF.R.U32.HI R5, RZ, UR4, R4 ;  /* 0x00000004ff057c19 */ /* 0x000fe20008011604 */
[----:B------:R-:W-:Y:S01]  /*6a40*/  ULDC UR4, c[0x0][0x658] ;  /* 0x0001960000047ab9 */ /* 0x000fe20000000800 */
[----:B--2---:R-:W-:-:S02]  /*6a50*/  @P2 IMAD R15, R25, R6, R20 ;  /* 0x00000006190f2224 */ /* 0x004fc400078e0214 */
[--C-:B------:R-:W-:Y:S02]  /*6a60*/  SHF.R.U64 R20, R22, UR4, R5.reuse ;  /* 0x0000000416147c19 */ /* 0x100fe40008001205 */
[----:B------:R-:W-:-:S03]  /*6a70*/  SHF.R.U32.HI R23, RZ, UR4, R5 ;  /* 0x00000004ff177c19 */ /* 0x000fc60008011605 */
[----:B------:R-:W-:Y:S02]  /*6a80*/  IMAD.MOV.U32 R6, RZ, RZ, R20 ;  /* 0x000000ffff067224 */ /* 0x000fe400078e0014 */
[----:B------:R-:W-:Y:S01]  /*6a90*/  IMAD.MOV.U32 R5, RZ, RZ, R23 ;  /* 0x000000ffff057224 */ /* 0x000fe200078e0017 */
[----:B------:R-:W-:Y:S06]  /*6aa0*/  @!P0 BRA `(.L_x_181) ;  /* 0x00000000002c8947 */ /* 0x000fec0003800000 */
        /* <DEDUP_REMOVED lines=9> */
[----:B------:R-:W-:-:S04]  /*6b40*/  IMAD.WIDE.U32.X R4, R23, UR7, R4, P1 ;  /* 0x0000000717047c25 */ /* 0x000fc800088e0404 */
[----:B------:R-:W-:-:S07]  /*6b50*/  IMAD.MOV.U32 R6, RZ, RZ, R4 ;  /* 0x000000ffff067224 */ /* 0x000fce00078e0004 */
.L_x_181:
[----:B------:R-:W-:Y:S01]  /*6b60*/  ULDC UR4, c[0x0][0x648] ;  /* 0x0001920000047ab9 */ /* 0x000fe20000000800 */
[----:B------:R-:W-:Y:S01]  /*6b70*/  LOP3.LUT R4, R22, UR16, RZ, 0xc0, !PT ;  /* 0x0000001016047c12 */ /* 0x000fe2000f8ec0ff */
[----:B------:R-:W-:Y:S01]  /*6b80*/  ULDC UR5, c[0x0][0x610] ;  /* 0x0001840000057ab9 */ /* 0x000fe20000000800 */
[----:B------:R-:W-:Y:S01]  /*6b90*/  SHF.R.U64 R5, R6, UR4, R5 ;  /* 0x0000000406057c19 */ /* 0x000fe20008001205 */
[----:B------:R-:W-:Y:S01]  /*6ba0*/  ULDC UR4, c[0x0][0x638] ;  /* 0x00018e0000047ab9 */ /* 0x000fe20000000800 */
[----:B------:R-:W-:-:S03]  /*6bb0*/  LOP3.LUT R21, R21, UR15, RZ, 0xc0, !PT ;  /* 0x0000000f15157c12 */ /* 0x000fc6000f8ec0ff */
[----:B------:R-:W-:Y:S02]  /*6bc0*/  IMAD.MOV R7, RZ, RZ, -R5 ;  /* 0x000000ffff077224 */ /* 0x000fe400078e0a05 */
[----:B------:R-:W-:Y:S02]  /*6bd0*/  IMAD R4, R5, UR17, R4 ;  /* 0x0000001105047c24 */ /* 0x000fe4000f8e0204 */
[----:B------:R-:W-:Y:S01]  /*6be0*/  IMAD R20, R7, UR4, R20 ;  /* 0x0000000407147c24 */ /* 0x000fe2000f8e0214 */
[----:B------:R-:W-:Y:S01]  /*6bf0*/  ULDC UR4, c[0x0][0x600] ;  /* 0x0001800000047ab9 */ /* 0x000fe20000000800 */
[----:B------:R-:W-:Y:S02]  /*6c00*/  IMAD R15, R4, UR5, R15 ;  /* 0x00000005040f7c24 */ /* 0x000fe4000f8e020f */
[----:B------:R-:W-:Y:S02]  /*6c10*/  IMAD R20, R20, UR4, R21 ;  /* 0x0000000414147c24 */ /* 0x000fe4000f8e0215 */
[----:B------:R-:W-:-:S02]  /*6c20*/  IMAD.MOV.U32 R4, RZ, RZ, 0x1 ;  /* 0x00000001ff047424 */ /* 0x000fc400078e00ff */
[----:B------:R-:W-:Y:S01]  /*6c30*/  IMAD.MOV.U32 R7, RZ, RZ, R14 ;  /* 0x000000ffff077224 */ /* 0x000fe200078e000e */
[----:B------:R-:W-:Y:S02]  /*6c40*/  SEL R21, R20, R15, !P2 ;  /* 0x0000000f14157207 */ /* 0x000fe40005000000 */
[----:B------:R-:W-:-:S07]  /*6c50*/  SEL R20, R15, R20, !P2 ;  /* 0x000000140f147207 */ /* 0x000fce0005000000 */
.L_x_179:
[----:B------:R-:W-:Y:S05]  /*6c60*/  BSYNC B1 ;  /* 0x0000000000017941 */ /* 0x000fea0003800000 */
.L_x_178:
[----:B------:R-:W-:-:S13]  /*6c70*/  LOP3.LUT P0, RZ, R4, 0xff, RZ, 0xc0, !PT ;  /* 0x000000ff04ff7812 */ /* 0x000fda000780c0ff */
[----:B------:R-:W-:Y:S05]  /*6c80*/  @P0 BRA `(.L_x_182) ;  /* 0xfffffff400400947 */ /* 0x000fea000383ffff */
[----:B------:R-:W-:Y:S05]  /*6c90*/  BSYNC B0 ;  /* 0x0000000000007941 */ /* 0x000fea0003800000 */
.L_x_171:
[----:B------:R-:W-:-:S03]  /*6ca0*/  UMOV UR4, 0xffffffff ;  /* 0xffffffff00047882 */ /* 0x000fc60000000000 */
[----:B------:R-:W-:Y:S05]  /*6cb0*/  BRA.DIV UR4, `(.L_x_183) ;  /* 0x0000001204747947 */ /* 0x000fea000b800000 */
[----:B------:R-:W-:-:S13]  /*6cc0*/  ELECT P6, URZ, PT ;  /* 0x00000000003f782f */ /* 0x000fda00038c0000 */
.L_x_221:
[----:B------:R-:W-:Y:S04]  /*6cd0*/  BSSY B0, `(.L_x_184) ;  /* 0x0000103000007945 */ /* 0x000fe80003800000 */
[----:B------:R-:W-:Y:S05]  /*6ce0*/  @!P6 BRA `(.L_x_185) ;  /* 0x000000100004e947 */ /* 0x000fea0003800000 */
[----:B------:R-:W-:-:S04]  /*6cf0*/  LOP3.LUT R18, R18, 0x2, RZ, 0xfc, !PT ;  /* 0x0000000212127812 */ /* 0x000fc800078efcff */
[----:B------:R-:W-:-:S13]  /*6d00*/  ISETP.NE.AND P0, PT, R18, 0x3, PT ;  /* 0x000000031200780c */ /* 0x000fda0003f05270 */
[----:B------:R-:W-:Y:S05]  /*6d10*/  @!P0 BRA `(.L_x_186) ;  /* 0x0000000000048947 */ /* 0x000fea0003800000 */
[----:B------:R-:W-:Y:S01]  /*6d20*/  BPT.TRAP 0x1 ;  /* 0x000000040000795c */ /* 0x000fe20000300000 */
.L_x_186:
[----:B------:R-:W0:Y:S01]  /*6d30*/  S2R R5, SR_CgaCtaId ;  /* 0x0000000000057919 */ /* 0x000e220000008800 */
[----:B------:R-:W-:Y:S02]  /*6d40*/  MOV R0, 0x400 ;  /* 0x0000040000007802 */ /* 0x000fe40000000f00 */
[----:B------:R-:W-:Y:S02]  /*6d50*/  SHF.L.U32 R2, R3, 0x1f, RZ ;  /* 0x0000001f03027819 */ /* 0x000fe400000006ff */
[----:B0-----:R-:W-:-:S05]  /*6d60*/  LEA R5, R5, R0, 0x18 ;  /* 0x0000000005057211 */ /* 0x001fca00078ec0ff */
[----:B------:R-:W-:-:S04]  /*6d70*/  VIADD R5, R5, 0xe0 ;  /* 0x000000e005057836 */ /* 0x000fc80000000000 */
[C---:B------:R-:W-:Y:S02]  /*6d80*/  IMAD R7, R8.reuse, 0x8, R5 ;  /* 0x0000000808077824 */ /* 0x040fe400078e0205 */
[----:B------:R-:W-:Y:S02]  /*6d90*/  VIADD R8, R8, 0x1 ;  /* 0x0000000108087836 */ /* 0x000fe40000000000 */
[----:B------:R-:W0:Y:S03]  /*6da0*/  SYNCS.PHASECHK.TRANS64.TRYWAIT P0, [R7+URZ], R2 ;  /* 0x00000002070075a7 */ /* 0x000e26000800017f */
[----:B------:R-:W-:-:S04]  /*6db0*/  ISETP.NE.AND P1, PT, R8, 0x1c, PT ;  /* 0x0000001c0800780c */ /* 0x000fc80003f25270 */
[----:B------:R-:W-:Y:S02]  /*6dc0*/  SEL R0, RZ, 0x1, P1 ;  /* 0x00000001ff007807 */ /* 0x000fe40000800000 */
[----:B------:R-:W-:Y:S02]  /*6dd0*/  SEL R8, R8, RZ, P1 ;  /* 0x000000ff08087207 */ /* 0x000fe40000800000 */
[----:B------:R-:W-:-:S03]  /*6de0*/  LOP3.LUT R9, R3, R0, RZ, 0x3c, !PT ;  /* 0x0000000003097212 */ /* 0x000fc600078e3cff */
[----:B------:R-:W-:Y:S01]  /*6df0*/  IMAD R6, R8, 0x8, R5 ;  /* 0x0000000808067824 */ /* 0x000fe200078e0205 */
[----:B------:R-:W-:Y:S01]  /*6e00*/  SHF.L.U32 R3, R9, 0x1f, RZ ;  /* 0x0000001f09037819 */ /* 0x000fe200000006ff */
[----:B0-----:R-:W-:Y:S06]  /*6e10*/  @!P0 BRA `(.L_x_187) ;  /* 0x00000010003c8947 */ /* 0x001fec0003800000 */
.L_x_222:
[----:B------:R-:W1:Y:S01]  /*6e20*/  SYNCS.PHASECHK.TRANS64.TRYWAIT P0, [R6+URZ], R3 ;  /* 0x00000003060075a7 */ /* 0x000e62000800017f */
[----:B------:R-:W-:-:S05]  /*6e30*/  VIADD R0, R8, 0x1 ;  /* 0x0000000108007836 */ /* 0x000fca0000000000 */
[----:B------:R-:W-:-:S04]  /*6e40*/  ISETP.NE.AND P1, PT, R0, 0x1c, PT ;  /* 0x0000001c0000780c */ /* 0x000fc80003f25270 */
[----:B0-----:R-:W-:Y:S02]  /*6e50*/  SEL R2, RZ, 0x1, P1 ;  /* 0x00000001ff027807 */ /* 0x001fe40000800000 */
[----:B------:R-:W-:Y:S02]  /*6e60*/  SEL R0, R0, RZ, P1 ;  /* 0x000000ff00007207 */ /* 0x000fe40000800000 */
[----:B------:R-:W-:-:S03]  /*6e70*/  LOP3.LUT R9, R9, R2, RZ, 0x3c, !PT ;  /* 0x0000000209097212 */ /* 0x000fc600078e3cff */
[----:B------:R-:W-:Y:S01]  /*6e80*/  IMAD R7, R0, 0x8, R5 ;  /* 0x0000000800077824 */ /* 0x000fe200078e0205 */
[----:B------:R-:W-:Y:S01]  /*6e90*/  SHF.L.U32 R4, R9, 0x1f, RZ ;  /* 0x0000001f09047819 */ /* 0x000fe200000006ff */
[----:B-1----:R-:W-:Y:S06]  /*6ea0*/  @!P0 BRA `(.L_x_188) ;  /* 0x00000010002c8947 */ /* 0x002fec0003800000 */
.L_x_223:
[----:B------:R-:W1:Y:S01]  /*6eb0*/  SYNCS.PHASECHK.TRANS64.TRYWAIT P0, [R7+URZ], R4 ;  /* 0x00000004070075a7 */ /* 0x000e62000800017f */
[----:B------:R-:W-:-:S05]  /*6ec0*/  VIADD R0, R0, 0x1 ;  /* 0x0000000100007836 */ /* 0x000fca0000000000 */
[----:B------:R-:W-:-:S04]  /*6ed0*/  ISETP.NE.AND P1, PT, R0, 0x1c, PT ;  /* 0x0000001c0000780c */ /* 0x000fc80003f25270 */
[----:B------:R-:W-:Y:S02]  /*6ee0*/  SEL R2, RZ, 0x1, P1 ;  /* 0x00000001ff027807 */ /* 0x000fe40000800000 */
[----:B------:R-:W-:Y:S02]  /*6ef0*/  SEL R0, R0, RZ, P1 ;  /* 0x000000ff00007207 */ /* 0x000fe40000800000 */
[----:B------:R-:W-:-:S03]  /*6f00*/  LOP3.LUT R9, R9, R2, RZ, 0x3c, !PT ;  /* 0x0000000209097212 */ /* 0x000fc600078e3cff */
[----:B0-----:R-:W-:Y:S01]  /*6f10*/  IMAD R6, R0, 0x8, R5 ;  /* 0x0000000800067824 */ /* 0x001fe200078e0205 */
[----:B------:R-:W-:Y:S01]  /*6f20*/  SHF.L.U32 R3, R9, 0x1f, RZ ;  /* 0x0000001f09037819 */ /* 0x000fe200000006ff */
[----:B-1----:R-:W-:Y:S06]  /*6f30*/  @!P0 BRA `(.L_x_189) ;  /* 0x00000010001c8947 */ /* 0x002fec0003800000 */
.L_x_224:
        /* <DEDUP_REMOVED lines=9> */
.L_x_225:
        /* <DEDUP_REMOVED lines=9> */
.L_x_226:
        /* <DEDUP_REMOVED lines=9> */
.L_x_227:
        /* <DEDUP_REMOVED lines=9> */
.L_x_228:
        /* <DEDUP_REMOVED lines=9> */
.L_x_229:
        /* <DEDUP_REMOVED lines=9> */
.L_x_230:
        /* <DEDUP_REMOVED lines=9> */
.L_x_231:
        /* <DEDUP_REMOVED lines=9> */
.L_x_232:
        /* <DEDUP_REMOVED lines=9> */
.L_x_233:
        /* <DEDUP_REMOVED lines=9> */
.L_x_234:
        /* <DEDUP_REMOVED lines=9> */
.L_x_235:
        /* <DEDUP_REMOVED lines=9> */
.L_x_236:
        /* <DEDUP_REMOVED lines=9> */
.L_x_237:
        /* <DEDUP_REMOVED lines=9> */
.L_x_238:
        /* <DEDUP_REMOVED lines=9> */
.L_x_239:
        /* <DEDUP_REMOVED lines=9> */
.L_x_240:
        /* <DEDUP_REMOVED lines=9> */
.L_x_241:
        /* <DEDUP_REMOVED lines=9> */
.L_x_242:
        /* <DEDUP_REMOVED lines=9> */
.L_x_243:
        /* <DEDUP_REMOVED lines=9> */
.L_x_244:
        /* <DEDUP_REMOVED lines=9> */
.L_x_245:
        /* <DEDUP_REMOVED lines=9> */
.L_x_246:
        /* <DEDUP_REMOVED lines=9> */
.L_x_247:
[----:B------:R-:W1:Y:S01]  /*7c30*/  SYNCS.PHASECHK.TRANS64.TRYWAIT P0, [R7+URZ], R4 ;  /* 0x00000004070075a7 */ /* 0x000e62000800017f */
[----:B------:R-:W-:-:S05]  /*7c40*/  VIADD R0, R0, 0x1 ;  /* 0x0000000100007836 */ /* 0x000fca0000000000 */
[----:B------:R-:W-:-:S04]  /*7c50*/  ISETP.NE.AND P1, PT, R0, 0x1c, PT ;  /* 0x0000001c0000780c */ /* 0x000fc80003f25270 */
[----:B------:R-:W-:Y:S02]  /*7c60*/  SEL R2, RZ, 0x1, P1 ;  /* 0x00000001ff027807 */ /* 0x000fe40000800000 */
[----:B------:R-:W-:Y:S02]  /*7c70*/  SEL R0, R0, RZ, P1 ;  /* 0x000000ff00007207 */ /* 0x000fe40000800000 */
[----:B------:R-:W-:Y:S01]  /*7c80*/  LOP3.LUT R2, R9, R2, RZ, 0x3c, !PT ;  /* 0x0000000209027212 */ /* 0x000fe200078e3cff */
[----:B-1----:R-:W-:Y:S06]  /*7c90*/  @!P0 BRA `(.L_x_213) ;  /* 0x0000000800a48947 */ /* 0x002fec0003800000 */
.L_x_248:
[----:B------:R-:W-:Y:S01]  /*7ca0*/  IMAD R5, R0, 0x8, R5 ;  /* 0x0000000800057824 */ /* 0x000fe200078e0205 */
[----:B------:R-:W-:-:S07]  /*7cb0*/  SHF.L.U32 R0, R2, 0x1f, RZ ;  /* 0x0000001f02007819 */ /* 0x000fce00000006ff */
.L_x_214:
[----:B--2---:R2:W3:Y:S02]  /*7cc0*/  SYNCS.PHASECHK.TRANS64.TRYWAIT P0, [R5+URZ], R0 ;  /* 0x00000000050075a7 */ /* 0x0044e4000800017f */
[----:B---3--:R-:W-:Y:S05]  /*7cd0*/  @!P0 NANOSLEEP.SYNCS 0x989680 ;  /* 0x009896800000895d */ /* 0x008fea0003900000 */
[----:B------:R-:W3:Y:S02]  /*7ce0*/  @!P0 SYNCS.PHASECHK.TRANS64 P0, [R5+URZ], R0 ;  /* 0x00000000050085a7 */ /* 0x000ee4000800007f */
[----:B---3--:R-:W-:Y:S05]  /*7cf0*/  @!P0 BRA `(.L_x_214) ;  /* 0xfffffffc00f08947 */ /* 0x008fea000383ffff */
.L_x_185:
[----:B------:R-:W-:Y:S05]  /*7d00*/  BSYNC B0 ;  /* 0x0000000000007941 */ /* 0x000fea0003800000 */
.L_x_184:
[----:B------:R-:W-:Y:S05]  /*7d10*/  EXIT ;  /* 0x000000000000794d */ /* 0x000fea0003800000 */
.L_x_22:
[----:B-1----:R1:W2:Y:S02]  /*7d20*/  SYNCS.PHASECHK.TRANS64.TRYWAIT P1, [R3+URZ], R0 ;  /* 0x00000000030075a7 */ /* 0x0022a4000802017f */
[----:B--2---:R-:W-:Y:S05]  /*7d30*/  @!P1 NANOSLEEP.SYNCS 0x989680 ;  /* 0x009896800000995d */ /* 0x004fea0003900000 */
[----:B------:R-:W2:Y:S02]  /*7d40*/  @!P1 SYNCS.PHASECHK.TRANS64 P1, [R3+URZ], R0 ;  /* 0x00000000030095a7 */ /* 0x000ea4000802007f */
[----:B--2---:R-:W-:Y:S05]  /*7d50*/  @!P1 BRA `(.L_x_22) ;  /* 0xfffffffc00f09947 */ /* 0x004fea000383ffff */
[----:B------:R-:W-:Y:S05]  /*7d60*/  BRA `(.L_x_21) ;  /* 0xffffff9c004c7947 */ /* 0x000fea000383ffff */
.L_x_27:
[----:B-1----:R1:W2:Y:S02]  /*7d70*/  SYNCS.PHASECHK.TRANS64.TRYWAIT P1, [R5+URZ], R4 ;  /* 0x00000004050075a7 */ /* 0x0022a4000802017f */
[----:B--2---:R-:W-:Y:S05]  /*7d80*/  @!P1 NANOSLEEP.SYNCS 0x989680 ;  /* 0x009896800000995d */ /* 0x004fea0003900000 */
[----:B------:R-:W2:Y:S02]  /*7d90*/  @!P1 SYNCS.PHASECHK.TRANS64 P1, [R5+URZ], R4 ;  /* 0x00000004050095a7 */ /* 0x000ea4000802007f */
[----:B--2---:R-:W-:Y:S05]  /*7da0*/  @!P1 BRA `(.L_x_27) ;  /* 0xfffffffc00f09947 */ /* 0x004fea000383ffff */
[----:B------:R-:W-:Y:S05]  /*7db0*/  BRA `(.L_x_26) ;  /* 0xffffff9c00cc7947 */ /* 0x000fea000383ffff */
.L_x_172:
[----:B------:R-:W-:Y:S01]  /*7dc0*/  BSSY B1, `(.L_x_215) ;  /* 0x0000006000017945 */ /* 0x000fe20003800000 */
[----:B------:R-:W-:-:S07]  /*7dd0*/  IMAD.MOV.U32 R15, RZ, RZ, -0x1 ;  /* 0xffffffffff0f7424 */ /* 0x000fce00078e00ff */
[----:B------:R-:W-:Y:S05]  /*7de0*/  WARPSYNC.COLLECTIVE R15, `(.L_x_216) ;  /* 0x000000000f0c7348 */ /* 0x000fea0003c00000 */
[----:B------:R-:W-:Y:S02]  /*7df0*/  ELECT P6, UR62, PT ;  /* 0x00000000003e782f */ /* 0x000fe400038c0000 */
[----:B------:R-:W-:Y:S01]  /*7e00*/  MOV R14, UR62 ;  /* 0x0000003e000e7c02 */ /* 0x000fe20008000f00 */
[----:B------:R-:W-:Y:S10]  /*7e10*/  ENDCOLLECTIVE ;  /* 0x000000000000791b */ /* 0x000ff40003800000 */
.L_x_216:
[----:B------:R-:W-:Y:S05]  /*7e20*/  BSYNC B1 ;  /* 0x0000000000017941 */ /* 0x000fea0003800000 */
.L_x_215:
[----:B------:R-:W-:Y:S05]  /*7e30*/  BRA `(.L_x_217) ;  /* 0xffffffe000e07947 */ /* 0x000fea000383ffff */
.L_x_175:
[----:B-1----:R1:W2:Y:S02]  /*7e40*/  SYNCS.PHASECHK.TRANS64.TRYWAIT P0, [R23+URZ+0xe0], R14 ;  /* 0x0000e00e170075a7 */ /* 0x0022a4000800017f */
[----:B--2---:R-:W-:Y:S05]  /*7e50*/  @!P0 NANOSLEEP.SYNCS 0x989680 ;  /* 0x009896800000895d */ /* 0x004fea0003900000 */
[----:B------:R-:W2:Y:S02]  /*7e60*/  @!P0 SYNCS.PHASECHK.TRANS64 P0, [R23+URZ+0xe0], R14 ;  /* 0x0000e00e170085a7 */ /* 0x000ea4000800007f */
[----:B--2---:R-:W-:Y:S05]  /*7e70*/  @!P0 BRA `(.L_x_175) ;  /* 0xfffffffc00f08947 */ /* 0x004fea000383ffff */
[----:B------:R-:W-:Y:S05]  /*7e80*/  BRA `(.L_x_218) ;  /* 0xffffffe400187947 */ /* 0x000fea000383ffff */
.L_x_183:
[----:B------:R-:W-:Y:S01]  /*7e90*/  BSSY B0, `(.L_x_219) ;  /* 0x0000006000007945 */ /* 0x000fe20003800000 */
[----:B------:R-:W-:-:S07]  /*7ea0*/  IMAD.MOV.U32 R15, RZ, RZ, -0x1 ;  /* 0xffffffffff0f7424 */ /* 0x000fce00078e00ff */
[----:B------:R-:W-:Y:S05]  /*7eb0*/  WARPSYNC.COLLECTIVE R15, `(.L_x_220) ;  /* 0x000000000f0c7348 */ /* 0x000fea0003c00000 */
[----:B------:R-:W-:Y:S02]  /*7ec0*/  ELECT P6, UR62, PT ;  /* 0x00000000003e782f */ /* 0x000fe400038c0000 */
[----:B------:R-:W-:Y:S01]  /*7ed0*/  MOV R14, UR62 ;  /* 0x0000003e000e7c02 */ /* 0x000fe20008000f00 */
[----:B------:R-:W-:Y:S10]  /*7ee0*/  ENDCOLLECTIVE ;  /* 0x000000000000791b */ /* 0x000ff40003800000 */
.L_x_220:
[----:B------:R-:W-:Y:S05]  /*7ef0*/  BSYNC B0 ;  /* 0x0000000000007941 */ /* 0x000fea0003800000 */
.L_x_219:
[----:B------:R-:W-:Y:S05]  /*7f00*/  BRA `(.L_x_221) ;  /* 0xffffffec00707947 */ /* 0x000fea000383ffff */
.L_x_187:
[----:B0-----:R0:W1:Y:S02]  /*7f10*/  SYNCS.PHASECHK.TRANS64.TRYWAIT P0, [R7+URZ], R2 ;  /* 0x00000002070075a7 */ /* 0x001064000800017f */
[----:B-1----:R-:W-:Y:S05]  /*7f20*/  @!P0 NANOSLEEP.SYNCS 0x989680 ;  /* 0x009896800000895d */ /* 0x002fea0003900000 */
[----:B------:R-:W1:Y:S02]  /*7f30*/  @!P0 SYNCS.PHASECHK.TRANS64 P0, [R7+URZ], R2 ;  /* 0x00000002070085a7 */ /* 0x000e64000800007f */
[----:B-1----:R-:W-:Y:S05]  /*7f40*/  @!P0 BRA `(.L_x_187) ;  /* 0xfffffffc00f08947 */ /* 0x002fea000383ffff */
[----:B------:R-:W-:Y:S05]  /*7f50*/  BRA `(.L_x_222) ;  /* 0xffffffec00b07947 */ /* 0x000fea000383ffff */
.L_x_188:
[----:B0-----:R0:W1:Y:S02]  /*7f60*/  SYNCS.PHASECHK.TRANS64.TRYWAIT P0, [R6+URZ], R3 ;  /* 0x00000003060075a7 */ /* 0x001064000800017f */
[----:B-1----:R-:W-:Y:S05]  /*7f70*/  @!P0 NANOSLEEP.SYNCS 0x989680 ;  /* 0x009896800000895d */ /* 0x002fea0003900000 */
[----:B------:R-:W1:Y:S02]  /*7f80*/  @!P0 SYNCS.PHASECHK.TRANS64 P0, [R6+URZ], R3 ;  /* 0x00000003060085a7 */ /* 0x000e64000800007f */
[----:B-1----:R-:W-:Y:S05]  /*7f90*/  @!P0 BRA `(.L_x_188) ;  /* 0xfffffffc00f08947 */ /* 0x002fea000383ffff */
[----:B------:R-:W-:Y:S05]  /*7fa0*/  BRA `(.L_x_223) ;  /* 0xffffffec00c07947 */ /* 0x000fea000383ffff */
.L_x_189:
[----:B0-----:R0:W1:Y:S02]  /*7fb0*/  SYNCS.PHASECHK.TRANS64.TRYWAIT P0, [R7+URZ], R4 ;  /* 0x00000004070075a7 */ /* 0x001064000800017f */
[----:B-1----:R-:W-:Y:S05]  /*7fc0*/  @!P0 NANOSLEEP.SYNCS 0x989680 ;  /* 0x009896800000895d */ /* 0x002fea0003900000 */
[----:B------:R-:W1:Y:S02]  /*7fd0*/  @!P0 SYNCS.PHASECHK.TRANS64 P0, [R7+URZ], R4 ;  /* 0x00000004070085a7 */ /* 0x000e64000800007f */
[----:B-1----:R-:W-:Y:S05]  /*7fe0*/  @!P0 BRA `(.L_x_189) ;  /* 0xfffffffc00f08947 */ /* 0x002fea000383ffff */
[----:B------:R-:W-:Y:S05]  /*7ff0*/  BRA `(.L_x_224) ;  /* 0xffffffec00d07947 */ /* 0x000fea000383ffff */
.L_x_190:
[----:B0-----:R0:W1:Y:S02]  /*8000*/  SYNCS.PHASECHK.TRANS64.TRYWAIT P0, [R6+URZ], R3 ;  /* 0x00000003060075a7 */ /* 0x001064000800017f */
[----:B-1----:R-:W-:Y:S05]  /*8010*/  @!P0 NANOSLEEP.SYNCS 0x989680 ;  /* 0x009896800000895d */ /* 0x002fea0003900000 */
[----:B------:R-:W1:Y:S02]  /*8020*/  @!P0 SYNCS.PHASECHK.TRANS64 P0, [R6+URZ], R3 ;  /* 0x00000003060085a7 */ /* 0x000e64000800007f */
[----:B-1----:R-:W-:Y:S05]  /*8030*/  @!P0 BRA `(.L_x_190) ;  /* 0xfffffffc00f08947 */ /* 0x002fea000383ffff */
[----:B------:R-:W-:Y:S05]  /*8040*/  BRA `(.L_x_225) ;  /* 0xffffffec00e07947 */ /* 0x000fea000383ffff */
.L_x_191:
[----:B0-----:R0:W1:Y:S02]  /*8050*/  SYNCS.PHASECHK.TRANS64.TRYWAIT P0, [R7+URZ], R4 ;  /* 0x00000004070075a7 */ /* 0x001064000800017f */
[----:B-1----:R-:W-:Y:S05]  /*8060*/  @!P0 NANOSLEEP.SYNCS 0x989680 ;  /* 0x009896800000895d */ /* 0x002fea0003900000 */
[----:B------:R-:W1:Y:S02]  /*8070*/  @!P0 SYNCS.PHASECHK.TRANS64 P0, [R7+URZ], R4 ;  /* 0x00000004070085a7 */ /* 0x000e64000800007f */
[----:B-1----:R-:W-:Y:S05]  /*8080*/  @!P0 BRA `(.L_x_191) ;  /* 0xfffffffc00f08947 */ /* 0x002fea000383ffff */
[----:B------:R-:W-:Y:S05]  /*8090*/  BRA `(.L_x_226) ;  /* 0xffffffec00f07947 */ /* 0x000fea000383ffff */
.L_x_192:
[----:B0-----:R0:W1:Y:S02]  /*80a0*/  SYNCS.PHASECHK.TRANS64.TRYWAIT P0, [R6+URZ], R3 ;  /* 0x00000003060075a7 */ /* 0x001064000800017f */
[----:B-1----:R-:W-:Y:S05]  /*80b0*/  @!P0 NANOSLEEP.SYNCS 0x989680 ;  /* 0x009896800000895d */ /* 0x002fea0003900000 */
[----:B------:R-:W1:Y:S02]  /*80c0*/  @!P0 SYNCS.PHASECHK.TRANS64 P0, [R6+URZ], R3 ;  /* 0x00000003060085a7 */ /* 0x000e64000800007f */
[----:B-1----:R-:W-:Y:S05]  /*80d0*/  @!P0 BRA `(.L_x_192) ;  /* 0xfffffffc00f08947 */ /* 0x002fea000383ffff */
[----:B------:R-:W-:Y:S05]  /*80e0*/  BRA `(.L_x_227) ;  /* 0xfffffff000007947 */ /* 0x000fea000383ffff */
.L_x_193:
[----:B0-----:R0:W1:Y:S02]  /*80f0*/  SYNCS.PHASECHK.TRANS64.TRYWAIT P0, [R7+URZ], R4 ;  /* 0x00000004070075a7 */ /* 0x001064000800017f */
[----:B-1----:R-:W-:Y:S05]  /*8100*/  @!P0 NANOSLEEP.SYNCS 0x989680 ;  /* 0x009896800000895d */ /* 0x002fea0003900000 */
[----:B------:R-:W1:Y:S02]  /*8110*/  @!P0 SYNCS.PHASECHK.TRANS64 P0, [R7+URZ], R4 ;  /* 0x00000004070085a7 */ /* 0x000e64000800007f */
[----:B-1----:R-:W-:Y:S05]  /*8120*/  @!P0 BRA `(.L_x_193) ;  /* 0xfffffffc00f08947 */ /* 0x002fea000383ffff */
[----:B------:R-:W-:Y:S05]  /*8130*/  BRA `(.L_x_228) ;  /* 0xfffffff000107947 */ /* 0x000fea000383ffff */
.L_x_194:
[----:B0-----:R0:W1:Y:S02]  /*8140*/  SYNCS.PHASECHK.TRANS64.TRYWAIT P0, [R6+URZ], R3 ;  /* 0x00000003060075a7 */ /* 0x001064000800017f */
[----:B-1----:R-:W-:Y:S05]  /*8150*/  @!P0 NANOSLEEP.SYNCS 0x989680 ;  /* 0x009896800000895d */ /* 0x002fea0003900000 */
[----:B------:R-:W1:Y:S02]  /*8160*/  @!P0 SYNCS.PHASECHK.TRANS64 P0, [R6+URZ], R3 ;  /* 0x00000003060085a7 */ /* 0x000e64000800007f */
[----:B-1----:R-:W-:Y:S05]  /*8170*/  @!P0 BRA `(.L_x_194) ;  /* 0xfffffffc00f08947 */ /* 0x002fea000383ffff */
[----:B------:R-:W-:Y:S05]  /*8180*/  BRA `(.L_x_229) ;  /* 0xfffffff000207947 */ /* 0x000fea000383ffff */
.L_x_195:
[----:B0-----:R0:W1:Y:S02]  /*8190*/  SYNCS.PHASECHK.TRANS64.TRYWAIT P0, [R7+URZ], R4 ;  /* 0x00000004070075a7 */ /* 0x001064000800017f */
[----:B-1----:R-:W-:Y:S05]  /*81a0*/  @!P0 NANOSLEEP.SYNCS 0x989680 ;  /* 0x009896800000895d */ /* 0x002fea0003900000 */
[----:B------:R-:W1:Y:S02]  /*81b0*/  @!P0 SYNCS.PHASECHK.TRANS64 P0, [R7+URZ], R4 ;  /* 0x00000004070085a7 */ /* 0x000e64000800007f */
[----:B-1----:R-:W-:Y:S05]  /*81c0*/  @!P0 BRA `(.L_x_195) ;  /* 0xfffffffc00f08947 */ /* 0x002fea000383ffff */
[----:B------:R-:W-:Y:S05]  /*81d0*/  BRA `(.L_x_230) ;  /* 0xfffffff000307947 */ /* 0x000fea000383ffff */
.L_x_196:
[----:B0-----:R0:W1:Y:S02]  /*81e0*/  SYNCS.PHASECHK.TRANS64.TRYWAIT P0, [R6+URZ], R3 ;  /* 0x00000003060075a7 */ /* 0x001064000800017f */
[----:B-1----:R-:W-:Y:S05]  /*81f0*/  @!P0 NANOSLEEP.SYNCS 0x989680 ;  /* 0x009896800000895d */ /* 0x002fea0003900000 */
[----:B------:R-:W1:Y:S02]  /*8200*/  @!P0 SYNCS.PHASECHK.TRANS64 P0, [R6+URZ], R3 ;  /* 0x00000003060085a7 */ /* 0x000e64000800007f */
[----:B-1----:R-:W-:Y:S05]  /*8210*/  @!P0 BRA `(.L_x_196) ;  /* 0xfffffffc00f08947 */ /* 0x002fea000383ffff */
[----:B------:R-:W-:Y:S05]  /*8220*/  BRA `(.L_x_231) ;  /* 0xfffffff000407947 */ /* 0x000fea000383ffff */
.L_x_197:
[----:B0-----:R0:W1:Y:S02]  /*8230*/  SYNCS.PHASECHK.TRANS64.TRYWAIT P0, [R7+URZ], R4 ;  /* 0x00000004070075a7 */ /* 0x001064000800017f */
[----:B-1----:R-:W-:Y:S05]  /*8240*/  @!P0 NANOSLEEP.SYNCS 0x989680 ;  /* 0x009896800000895d */ /* 0x002fea0003900000 */
[----:B------:R-:W1:Y:S02]  /*8250*/  @!P0 SYNCS.PHASECHK.TRANS64 P0, [R7+URZ], R4 ;  /* 0x00000004070085a7 */ /* 0x000e64000800007f */
[----:B-1----:R-:W-:Y:S05]  /*8260*/  @!P0 BRA `(.L_x_197) ;  /* 0xfffffffc00f08947 */ /* 0x002fea000383ffff */
[----:B------:R-:W-:Y:S05]  /*8270*/  BRA `(.L_x_232) ;  /* 0xfffffff000507947 */ /* 0x000fea000383ffff */
.L_x_198:
[----:B0-----:R0:W1:Y:S02]  /*8280*/  SYNCS.PHASECHK.TRANS64.TRYWAIT P0, [R6+URZ], R3 ;  /* 0x00000003060075a7 */ /* 0x001064000800017f */
[----:B-1----:R-:W-:Y:S05]  /*8290*/  @!P0 NANOSLEEP.SYNCS 0x989680 ;  /* 0x009896800000895d */ /* 0x002fea0003900000 */
[----:B------:R-:W1:Y:S02]  /*82a0*/  @!P0 SYNCS.PHASECHK.TRANS64 P0, [R6+URZ], R3 ;  /* 0x00000003060085a7 */ /* 0x000e64000800007f */
[----:B-1----:R-:W-:Y:S05]  /*82b0*/  @!P0 BRA `(.L_x_198) ;  /* 0xfffffffc00f08947 */ /* 0x002fea000383ffff */
[----:B------:R-:W-:Y:S05]  /*82c0*/  BRA `(.L_x_233) ;  /* 0xfffffff000607947 */ /* 0x000fea000383ffff */
.L_x_199:
[----:B0-----:R0:W1:Y:S02]  /*82d0*/  SYNCS.PHASECHK.TRANS64.TRYWAIT P0, [R7+URZ], R4 ;  /* 0x00000004070075a7 */ /* 0x001064000800017f */
[----:B-1----:R-:W-:Y:S05]  /*82e0*/  @!P0 NANOSLEEP.SYNCS 0x989680 ;  /* 0x009896800000895d */ /* 0x002fea0003900000 */
[----:B------:R-:W1:Y:S02]  /*82f0*/  @!P0 SYNCS.PHASECHK.TRANS64 P0, [R7+URZ], R4 ;  /* 0x00000004070085a7 */ /* 0x000e64000800007f */
[----:B-1----:R-:W-:Y:S05]  /*8300*/  @!P0 BRA `(.L_x_199) ;  /* 0xfffffffc00f08947 */ /* 0x002fea000383ffff */
[----:B------:R-:W-:Y:S05]  /*8310*/  BRA `(.L_x_234) ;  /* 0xfffffff000707947 */ /* 0x000fea000383ffff */
.L_x_200:
[----:B0-----:R0:W1:Y:S02]  /*8320*/  SYNCS.PHASECHK.TRANS64.TRYWAIT P0, [R6+URZ], R3 ;  /* 0x00000003060075a7 */ /* 0x001064000800017f */
[----:B-1----:R-:W-:Y:S05]  /*8330*/  @!P0 NANOSLEEP.SYNCS 0x989680 ;  /* 0x009896800000895d */ /* 0x002fea0003900000 */
[----:B------:R-:W1:Y:S02]  /*8340*/  @!P0 SYNCS.PHASECHK.TRANS64 P0, [R6+URZ], R3 ;  /* 0x00000003060085a7 */ /* 0x000e64000800007f */
[----:B-1----:R-:W-:Y:S05]  /*8350*/  @!P0 BRA `(.L_x_200) ;  /* 0xfffffffc00f08947 */ /* 0x002fea000383ffff */
[----:B------:R-:W-:Y:S05]  /*8360*/  BRA `(.L_x_235) ;  /* 0xfffffff000807947 */ /* 0x000fea000383ffff */
.L_x_201:
[----:B0-----:R0:W1:Y:S02]  /*8370*/  SYNCS.PHASECHK.TRANS64.TRYWAIT P0, [R7+URZ], R4 ;  /* 0x00000004070075a7 */ /* 0x001064000800017f */
[----:B-1----:R-:W-:Y:S05]  /*8380*/  @!P0 NANOSLEEP.SYNCS 0x989680 ;  /* 0x009896800000895d */ /* 0x002fea0003900000 */
[----:B------:R-:W1:Y:S02]  /*8390*/  @!P0 SYNCS.PHASECHK.TRANS64 P0, [R7+URZ], R4 ;  /* 0x00000004070085a7 */ /* 0x000e64000800007f */
[----:B-1----:R-:W-:Y:S05]  /*83a0*/  @!P0 BRA `(.L_x_201) ;  /* 0xfffffffc00f08947 */ /* 0x002fea000383ffff */
[----:B------:R-:W-:Y:S05]  /*83b0*/  BRA `(.L_x_236) ;  /* 0xfffffff000907947 */ /* 0x000fea000383ffff */
.L_x_202:
[----:B0-----:R0:W1:Y:S02]  /*83c0*/  SYNCS.PHASECHK.TRANS64.TRYWAIT P0, [R6+URZ], R3 ;  /* 0x00000003060075a7 */ /* 0x001064000800017f */
[----:B-1----:R-:W-:Y:S05]  /*83d0*/  @!P0 NANOSLEEP.SYNCS 0x989680 ;  /* 0x009896800000895d */ /* 0x002fea0003900000 */
[----:B------:R-:W1:Y:S02]  /*83e0*/  @!P0 SYNCS.PHASECHK.TRANS64 P0, [R6+URZ], R3 ;  /* 0x00000003060085a7 */ /* 0x000e64000800007f */
[----:B-1----:R-:W-:Y:S05]  /*83f0*/  @!P0 BRA `(.L_x_202) ;  /* 0xfffffffc00f08947 */ /* 0x002fea000383ffff */
[----:B------:R-:W-:Y:S05]  /*8400*/  BRA `(.L_x_237) ;  /* 0xfffffff000a07947 */ /* 0x000fea000383ffff */
.L_x_203:
[----:B0-----:R0:W1:Y:S02]  /*8410*/  SYNCS.PHASECHK.TRANS64.TRYWAIT P0, [R7+URZ], R4 ;  /* 0x00000004070075a7 */ /* 0x001064000800017f */
[----:B-1----:R-:W-:Y:S05]  /*8420*/  @!P0 NANOSLEEP.SYNCS 0x989680 ;  /* 0x009896800000895d */ /* 0x002fea0003900000 */
[----:B------:R-:W1:Y:S02]  /*8430*/  @!P0 SYNCS.PHASECHK.TRANS64 P0, [R7+URZ], R4 ;  /* 0x00000004070085a7 */ /* 0x000e64000800007f */
[----:B-1----:R-:W-:Y:S05]  /*8440*/  @!P0 BRA `(.L_x_203) ;  /* 0xfffffffc00f08947 */ /* 0x002fea000383ffff */
[----:B------:R-:W-:Y:S05]  /*8450*/  BRA `(.L_x_238) ;  /* 0xfffffff000b07947 */ /* 0x000fea000383ffff */
.L_x_204:
[----:B0-----:R0:W1:Y:S02]  /*8460*/  SYNCS.PHASECHK.TRANS64.TRYWAIT P0, [R6+URZ], R3 ;  /* 0x00000003060075a7 */ /* 0x001064000800017f */
[----:B-1----:R-:W-:Y:S05]  /*8470*/  @!P0 NANOSLEEP.SYNCS 0x989680 ;  /* 0x009896800000895d */ /* 0x002fea0003900000 */
[----:B------:R-:W1:Y:S02]  /*8480*/  @!P0 SYNCS.PHASECHK.TRANS64 P0, [R6+URZ], R3 ;  /* 0x00000003060085a7 */ /* 0x000e64000800007f */
[----:B-1----:R-:W-:Y:S05]  /*8490*/  @!P0 BRA `(.L_x_204) ;  /* 0xfffffffc00f08947 */ /* 0x002fea000383ffff */
[----:B------:R-:W-:Y:S05]  /*84a0*/  BRA `(.L_x_239) ;  /* 0xfffffff000c07947 */ /* 0x000fea000383ffff */
.L_x_205:
[----:B0-----:R0:W1:Y:S02]  /*84b0*/  SYNCS.PHASECHK.TRANS64.TRYWAIT P0, [R7+URZ], R4 ;  /* 0x00000004070075a7 */ /* 0x001064000800017f */
[----:B-1----:R-:W-:Y:S05]  /*84c0*/  @!P0 NANOSLEEP.SYNCS 0x989680 ;  /* 0x009896800000895d */ /* 0x002fea0003900000 */
[----:B------:R-:W1:Y:S02]  /*84d0*/  @!P0 SYNCS.PHASECHK.TRANS64 P0, [R7+URZ], R4 ;  /* 0x00000004070085a7 */ /* 0x000e64000800007f */
[----:B-1----:R-:W-:Y:S05]  /*84e0*/  @!P0 BRA `(.L_x_205) ;  /* 0xfffffffc00f08947 */ /* 0x002fea000383ffff */
[----:B------:R-:W-:Y:S05]  /*84f0*/  BRA `(.L_x_240) ;  /* 0xfffffff000d07947 */ /* 0x000fea000383ffff */
.L_x_206:
[----:B0-----:R0:W1:Y:S02]  /*8500*/  SYNCS.PHASECHK.TRANS64.TRYWAIT P0, [R6+URZ], R3 ;  /* 0x00000003060075a7 */ /* 0x001064000800017f */
[----:B-1----:R-:W-:Y:S05]  /*8510*/  @!P0 NANOSLEEP.SYNCS 0x989680 ;  /* 0x009896800000895d */ /* 0x002fea0003900000 */
[----:B------:R-:W1:Y:S02]  /*8520*/  @!P0 SYNCS.PHASECHK.TRANS64 P0, [R6+URZ], R3 ;  /* 0x00000003060085a7 */ /* 0x000e64000800007f */
[----:B-1----:R-:W-:Y:S05]  /*8530*/  @!P0 BRA `(.L_x_206) ;  /* 0xfffffffc00f08947 */ /* 0x002fea000383ffff */
[----:B------:R-:W-:Y:S05]  /*8540*/  BRA `(.L_x_241) ;  /* 0xfffffff000e07947 */ /* 0x000fea000383ffff */
.L_x_207:
[----:B0-----:R0:W1:Y:S02]  /*8550*/  SYNCS.PHASECHK.TRANS64.TRYWAIT P0, [R7+URZ], R4 ;  /* 0x00000004070075a7 */ /* 0x001064000800017f */
[----:B-1----:R-:W-:Y:S05]  /*8560*/  @!P0 NANOSLEEP.SYNCS 0x989680 ;  /* 0x009896800000895d */ /* 0x002fea0003900000 */
[----:B------:R-:W1:Y:S02]  /*8570*/  @!P0 SYNCS.PHASECHK.TRANS64 P0, [R7+URZ], R4 ;  /* 0x00000004070085a7 */ /* 0x000e64000800007f */
[----:B-1----:R-:W-:Y:S05]  /*8580*/  @!P0 BRA `(.L_x_207) ;  /* 0xfffffffc00f08947 */ /* 0x002fea000383ffff */
[----:B------:R-:W-:Y:S05]  /*8590*/  BRA `(.L_x_242) ;  /* 0xfffffff000f07947 */ /* 0x000fea000383ffff */
.L_x_208:
[----:B0-----:R0:W1:Y:S02]  /*85a0*/  SYNCS.PHASECHK.TRANS64.TRYWAIT P0, [R6+URZ], R3 ;  /* 0x00000003060075a7 */ /* 0x001064000800017f */
[----:B-1----:R-:W-:Y:S05]  /*85b0*/  @!P0 NANOSLEEP.SYNCS 0x989680 ;  /* 0x009896800000895d */ /* 0x002fea0003900000 */
[----:B------:R-:W1:Y:S02]  /*85c0*/  @!P0 SYNCS.PHASECHK.TRANS64 P0, [R6+URZ], R3 ;  /* 0x00000003060085a7 */ /* 0x000e64000800007f */
[----:B-1----:R-:W-:Y:S05]  /*85d0*/  @!P0 BRA `(.L_x_208) ;  /* 0xfffffffc00f08947 */ /* 0x002fea000383ffff */
[----:B------:R-:W-:Y:S05]  /*85e0*/  BRA `(.L_x_243) ;  /* 0xfffffff400007947 */ /* 0x000fea000383ffff */
.L_x_209:
[----:B0-----:R0:W1:Y:S02]  /*85f0*/  SYNCS.PHASECHK.TRANS64.TRYWAIT P0, [R7+URZ], R4 ;  /* 0x00000004070075a7 */ /* 0x001064000800017f */
[----:B-1----:R-:W-:Y:S05]  /*8600*/  @!P0 NANOSLEEP.SYNCS 0x989680 ;  /* 0x009896800000895d */ /* 0x002fea0003900000 */
[----:B------:R-:W1:Y:S02]  /*8610*/  @!P0 SYNCS.PHASECHK.TRANS64 P0, [R7+URZ], R4 ;  /* 0x00000004070085a7 */ /* 0x000e64000800007f */
[----:B-1----:R-:W-:Y:S05]  /*8620*/  @!P0 BRA `(.L_x_209) ;  /* 0xfffffffc00f08947 */ /* 0x002fea000383ffff */
[----:B------:R-:W-:Y:S05]  /*8630*/  BRA `(.L_x_244) ;  /* 0xfffffff400107947 */ /* 0x000fea000383ffff */
.L_x_210:
[----:B0-----:R0:W1:Y:S02]  /*8640*/  SYNCS.PHASECHK.TRANS64.TRYWAIT P0, [R6+URZ], R3 ;  /* 0x00000003060075a7 */ /* 0x001064000800017f */
[----:B-1----:R-:W-:Y:S05]  /*8650*/  @!P0 NANOSLEEP.SYNCS 0x989680 ;  /* 0x009896800000895d */ /* 0x002fea0003900000 */
[----:B------:R-:W1:Y:S02]  /*8660*/  @!P0 SYNCS.PHASECHK.TRANS64 P0, [R6+URZ], R3 ;  /* 0x00000003060085a7 */ /* 0x000e64000800007f */
[----:B-1----:R-:W-:Y:S05]  /*8670*/  @!P0 BRA `(.L_x_210) ;  /* 0xfffffffc00f08947 */ /* 0x002fea000383ffff */
[----:B------:R-:W-:Y:S05]  /*8680*/  BRA `(.L_x_245) ;  /* 0xfffffff400207947 */ /* 0x000fea000383ffff */
.L_x_211:
[----:B0-----:R0:W1:Y:S02]  /*8690*/  SYNCS.PHASECHK.TRANS64.TRYWAIT P0, [R7+URZ], R4 ;  /* 0x00000004070075a7 */ /* 0x001064000800017f */
[----:B-1----:R-:W-:Y:S05]  /*86a0*/  @!P0 NANOSLEEP.SYNCS 0x989680 ;  /* 0x009896800000895d */ /* 0x002fea0003900000 */
[----:B------:R-:W1:Y:S02]  /*86b0*/  @!P0 SYNCS.PHASECHK.TRANS64 P0, [R7+URZ], R4 ;  /* 0x00000004070085a7 */ /* 0x000e64000800007f */
[----:B-1----:R-:W-:Y:S05]  /*86c0*/  @!P0 BRA `(.L_x_211) ;  /* 0xfffffffc00f08947 */ /* 0x002fea000383ffff */
[----:B------:R-:W-:Y:S05]  /*86d0*/  BRA `(.L_x_246) ;  /* 0xfffffff400307947 */ /* 0x000fea000383ffff */
.L_x_212:
[----:B0-----:R0:W1:Y:S02]  /*86e0*/  SYNCS.PHASECHK.TRANS64.TRYWAIT P0, [R6+URZ], R3 ;  /* 0x00000003060075a7 */ /* 0x001064000800017f */
[----:B-1----:R-:W-:Y:S05]  /*86f0*/  @!P0 NANOSLEEP.SYNCS 0x989680 ;  /* 0x009896800000895d */ /* 0x002fea0003900000 */
[----:B------:R-:W1:Y:S02]  /*8700*/  @!P0 SYNCS.PHASECHK.TRANS64 P0, [R6+URZ], R3 ;  /* 0x00000003060085a7 */ /* 0x000e64000800007f */
[----:B-1----:R-:W-:Y:S05]  /*8710*/  @!P0 BRA `(.L_x_212) ;  /* 0xfffffffc00f08947 */ /* 0x002fea000383ffff */
[----:B------:R-:W-:Y:S05]  /*8720*/  BRA `(.L_x_247) ;  /* 0xfffffff400407947 */ /* 0x000fea000383ffff */
.L_x_213:
[----:B-1----:R1:W2:Y:S02]  /*8730*/  SYNCS.PHASECHK.TRANS64.TRYWAIT P0, [R7+URZ], R4 ;  /* 0x00000004070075a7 */ /* 0x0022a4000800017f */
[----:B--2---:R-:W-:Y:S05]  /*8740*/  @!P0 NANOSLEEP.SYNCS 0x989680 ;  /* 0x009896800000895d */ /* 0x004fea0003900000 */
[----:B------:R-:W2:Y:S02]  /*8750*/  @!P0 SYNCS.PHASECHK.TRANS64 P0, [R7+URZ], R4 ;  /* 0x00000004070085a7 */ /* 0x000ea4000800007f */
[----:B--2---:R-:W-:Y:S05]  /*8760*/  @!P0 BRA `(.L_x_213) ;  /* 0xfffffffc00f08947 */ /* 0x004fea000383ffff */
[----:B------:R-:W-:Y:S05]  /*8770*/  BRA `(.L_x_248) ;  /* 0xfffffff400487947 */ /* 0x000fea000383ffff */
.L_x_249:
[----:B------:R-:W-:-:S00]  /*8780*/  BRA `(.L_x_249) ;  /* 0xfffffffc00fc7947 */ /* 0x000fc0000383ffff */
[----:B------:R-:W-:-:S00]  /*8790*/  NOP ;  /* 0x0000000000007918 */ /* 0x000fc00000000000 */
        /* <DEDUP_REMOVED lines=14> */
.L_x_250:


//--------------------- .nv.global.init           --------------------------
	.section	.nv.global.init,"aw",@progbits
.nv.global.init:
	.type		$str$22,@object
	.size		$str$22,($str$23 - $str$22)
$str$22:
        /*0000*/ 	.byte	0x6b, 0x5f, 0x74, 0x69, 0x6c, 0x65, 0x5f, 0x63, 0x6f, 0x75, 0x6e, 0x74, 0x20, 0x3e, 0x3d, 0x20
        /*0010*/ 	.byte	0x31, 0x00
	.type		$str$23,@object
	.size		$str$23,(__unnamed_1 - $str$23)
$str$23:
        /*0012*/ 	.byte	0x2f, 0x74, 0x6d, 0x70, 0x2f, 0x63, 0x75, 0x74, 0x6c, 0x61, 0x73, 0x73, 0x5f, 0x73, 0x77, 0x65
        /*0022*/ 	.byte	0x65, 0x70, 0x5f, 0x73, 0x72, 0x63, 0x2f, 0x69, 0x6e, 0x63, 0x6c, 0x75, 0x64, 0x65, 0x2f, 0x63
        /*0032*/ 	.byte	0x75, 0x74, 0x6c, 0x61, 0x73, 0x73, 0x2f, 0x67, 0x65, 0x6d, 0x6d, 0x2f, 0x63, 0x6f, 0x6c, 0x6c
        /*0042*/ 	.byte	0x65, 0x63, 0x74, 0x69, 0x76, 0x65, 0x2f, 0x73, 0x6d, 0x39, 0x30, 0x5f, 0x6d, 0x6d, 0x61, 0x5f
        /*0052*/ 	.byte	0x74, 0x6d, 0x61, 0x5f, 0x67, 0x6d, 0x6d, 0x61, 0x5f, 0x73, 0x73, 0x5f, 0x77, 0x61, 0x72, 0x70
        /*0062*/ 	.byte	0x73, 0x70, 0x65, 0x63, 0x69, 0x61, 0x6c, 0x69, 0x7a, 0x65, 0x64, 0x2e, 0x68, 0x70, 0x70, 0x00
	.type		__unnamed_1,@object
	.size		__unnamed_1,(.L_0 - __unnamed_1)
__unnamed_1:
        /*0072*/ 	.byte	0x76, 0x6f, 0x69, 0x64, 0x20, 0x63, 0x75, 0x74, 0x6c, 0x61, 0x73, 0x73, 0x3a, 0x3a, 0x67, 0x65
        /* <DEDUP_REMOVED lines=172> */
        /*0b42*/ 	.byte	0x69, 0x64, 0x65, 0x6e, 0x74, 0x69, 0x74, 0x79, 0x5d, 0x00
.L_0:


//--------------------- .nv.shared._ZN7cutlass13device_kernelINS_4gemm6kernel13GemmUniversalIN4cute5tupleIJiiiiEEENS1_10collective13CollectiveMmaINS1_34MainloopSm90TmaGmmaWarpSpecializedILi28ENS5_IJNS4_1CILi2EEENSA_ILi1EEESC_EEENS1_35KernelTmaWarpSpecializedCooperativeEEENS5_IJNSA_ILi128EEESG_NSA_ILi32EEEEEEaNS5_IJlSC_lEEEaSJ_NS4_8TiledMMAINS4_8MMA_AtomIJNS4_4SM904GMMA27MMA_64x128x32_S32S8S8_SS_TNEEEENS4_6LayoutISD_NS5_IJSC_NSA_ILi0EEESR_EEEEENS5_IJNS4_10UnderscoreESU_SU_EEEEENS4_13SM90_TMA_LOADENS4_14ComposedLayoutINS4_7SwizzleILi1ELi4ELi3EEENS4_18smem_ptr_flag_bitsILi8EEENSQ_INS5_IJNSA_ILi8EEESH_EEENS5_IJSH_SC_EEEEEEEvNS4_8identityENS4_23SM90_TMA_LOAD_MULTICASTES17_vS18_EENS_8epilogue10collective6detail29Sm90TmaWarpSpecializedAdapterINS1C_15DefaultEpilogueIaSJ_SJ_NS1B_6thread17LinearCombinationIaLi1EiiLNS1G_9ScaleType4KindE0ELNS_15FloatRoundStyleE2EaEENS1_15EpilogueDefaultEEEEEvvEEEEvNT_6ParamsE --------------------------
	.section	.nv.shared._ZN7cutlass13device_kernelINS_4gemm6kernel13GemmUniversalIN4cute5tupleIJiiiiEEENS1_10collective13CollectiveMmaINS1_34MainloopSm90TmaGmmaWarpSpecializedILi28ENS5_IJNS4_1CILi2EEENSA_ILi1EEESC_EEENS1_35KernelTmaWarpSpecializedCooperativeEEENS5_IJNSA_ILi128EEESG_NSA_ILi32EEEEEEaNS5_IJlSC_lEEEaSJ_NS4_8TiledMMAINS4_8MMA_AtomIJNS4_4SM904GMMA27MMA_64x128x32_S32S8S8_SS_TNEEEENS4_6LayoutISD_NS5_IJSC_NSA_ILi0EEESR_EEEEENS5_IJNS4_10UnderscoreESU_SU_EEEEENS4_13SM90_TMA_LOADENS4_14ComposedLayoutINS4_7SwizzleILi1ELi4ELi3EEENS4_18smem_ptr_flag_bitsILi8EEENSQ_INS5_IJNSA_ILi8EEESH_EEENS5_IJSH_SC_EEEEEEEvNS4_8identityENS4_23SM90_TMA_LOAD_MULTICASTES17_vS18_EENS_8epilogue10collective6detail29Sm90TmaWarpSpecializedAdapterINS1C_15DefaultEpilogueIaSJ_SJ_NS1B_6thread17LinearCombinationIaLi1EiiLNS1G_9ScaleType4KindE0ELNS_15FloatRoundStyleE2EaEENS1_15EpilogueDefaultEEEEEvvEEEEvNT_6ParamsE,"aw",@nobits
	.sectionflags	@""
	.align	16
	.zero		1024


//--------------------- .nv.shared.reserved.0     --------------------------
	.section	.nv.shared.reserved.0,"aw",@nobits
	.weak		__nv_reservedSMEM_offset_0_alias
	.size		__nv_reservedSMEM_offset_0_alias, 0, 0
	.other		__nv_reservedSMEM_offset_0_alias,@"STO_CUDA_RESERVED_SHARED STV_DEFAULT"
__nv_reservedSMEM_offset_0_alias:
	.zero		0


//--------------------- .nv.global                --------------------------
	.section	.nv.global,"aw",@nobits
.nv.global:
	.type		_ZN39_INTERNAL_f5c0f950_4_k_cu_abb4de21_48454cute1_E,@object
	.size		_ZN39_INTERNAL_f5c0f950_4_k_cu_abb4de21_48454cute1_E,(_ZN39_INTERNAL_f5c0f950_4_k_cu_abb4de21_48454cuda3std3__45__cpo6cbeginE - _ZN39_INTERNAL_f5c0f950_4_k_cu_abb4de21_48454cute1_E)
_ZN39_INTERNAL_f5c0f950_4_k_cu_abb4de21_48454cute1_E:
	.zero		1
	.type		_ZN39_INTERNAL_f5c0f950_4_k_cu_abb4de21_48454cuda3std3__45__cpo6cbeginE,@object
	.size		_ZN39_INTERNAL_f5c0f950_4_k_cu_abb4de21_48454cuda3std3__45__cpo6cbeginE,(_ZN39_INTERNAL_f5c0f950_4_k_cu_abb4de21_48454cuda3std3__48in_placeE - _ZN39_INTERNAL_f5c0f950_4_k_cu_abb4de21_48454cuda3std3__45__cpo6cbeginE)
_ZN39_INTERNAL_f5c0f950_4_k_cu_abb4de21_48454cuda3std3__45__cpo6cbeginE:
	.zero		1
	.type		_ZN39_INTERNAL_f5c0f950_4_k_cu_abb4de21_48454cuda3std3__48in_placeE,@object
	.size		_ZN39_INTERNAL_f5c0f950_4_k_cu_abb4de21_48454cuda3std3__48in_placeE,(_ZN39_INTERNAL_f5c0f950_4_k_cu_abb4de21_48454cuda3std6ranges3__45__cpo9iter_moveE - _ZN39_INTERNAL_f5c0f950_4_k_cu_abb4de21_48454cuda3std3__48in_placeE)
_ZN39_INTERNAL_f5c0f950_4_k_cu_abb4de21_48454cuda3std3__48in_placeE:
	.zero		1
	.type		_ZN39_INTERNAL_f5c0f950_4_k_cu_abb4de21_48454cuda3std6ranges3__45__cpo9iter_moveE,@object
	.size		_ZN39_INTERNAL_f5c0f950_4_k_cu_abb4de21_48454cuda3std6ranges3__45__cpo9iter_moveE,(_ZN39_INTERNAL_f5c0f950_4_k_cu_abb4de21_48454cuda3std3__45__cpo5beginE - _ZN39_INTERNAL_f5c0f950_4_k_cu_abb4de21_48454cuda3std6ranges3__45__cpo9iter_moveE)
_ZN39_INTERNAL_f5c0f950_4_k_cu_abb4de21_48454cuda3std6ranges3__45__cpo9iter_moveE:
	.zero		1
	.type		_ZN39_INTERNAL_f5c0f950_4_k_cu_abb4de21_48454cuda3std3__45__cpo5beginE,@object
	.size		_ZN39_INTERNAL_f5c0f950_4_k_cu_abb4de21_48454cuda3std3__45__cpo5beginE,(_ZN39_INTERNAL_f5c0f950_4_k_cu_abb4de21_48454cuda3std3__441_GLOBAL__N__f5c0f950_4_k_cu_abb4de21_48456ignoreE - _ZN39_INTERNAL_f5c0f950_4_k_cu_abb4de21_48454cuda3std3__45__cpo5beginE)
_ZN39_INTERNAL_f5c0f950_4_k_cu_abb4de21_48454cuda3std3__45__cpo5beginE:
	.zero		1
	.type		_ZN39_INTERNAL_f5c0f950_4_k_cu_abb4de21_48454cuda3std3__441_GLOBAL__N__f5c0f950_4_k_cu_abb4de21_48456ignoreE,@object
	.size		_ZN39_INTERNAL_f5c0f950_4_k_cu_abb4de21_48454cuda3std3__441_GLOBAL__N__f5c0f950_4_k_cu_abb4de21_48456ignoreE,(_ZN39_INTERNAL_f5c0f950_4_k_cu_abb4de21_48454cute7productE - _ZN39_INTERNAL_f5c0f950_4_k_cu_abb4de21_48454cuda3std3__441_GLOBAL__N__f5c0f950_4_k_cu_abb4de21_48456ignoreE)
_ZN39_INTERNAL_f5c0f950_4_k_cu_abb4de21_48454cuda3std3__441_GLOBAL__N__f5c0f950_4_k_cu_abb4de21_48456ignoreE:
	.zero		1
	.type		_ZN39_INTERNAL_f5c0f950_4_k_cu_abb4de21_48454cute7productE,@object
	.size		_ZN39_INTERNAL_f5c0f950_4_k_cu_abb4de21_48454cute7productE,(_ZN39_INTERNAL_f5c0f950_4_k_cu_abb4de21_48454cuda3std3__45__cpo3endE - _ZN39_INTERNAL_f5c0f950_4_k_cu_abb4de21_48454cute7productE)
_ZN39_INTERNAL_f5c0f950_4_k_cu_abb4de21_48454cute7productE:
	.zero		1
	.type		_ZN39_INTERNAL_f5c0f950_4_k_cu_abb4de21_48454cuda3std3__45__cpo3endE,@object
	.size		_ZN39_INTERNAL_f5c0f950_4_k_cu_abb4de21_48454cuda3std3__45__cpo3endE,(_ZN39_INTERNAL_f5c0f950_4_k_cu_abb4de21_48454cuda3std3__419piecewise_constructE - _ZN39_INTERNAL_f5c0f950_4_k_cu_abb4de21_48454cuda3std3__45__cpo3endE)
_ZN39_INTERNAL_f5c0f950_4_k_cu_abb4de21_48454cuda3std3__45__cpo3endE:
	.zero		1
	.type		_ZN39_INTERNAL_f5c0f950_4_k_cu_abb4de21_48454cuda3std3__419piecewise_constructE,@object
	.size		_ZN39_INTERNAL_f5c0f950_4_k_cu_abb4de21_48454cuda3std3__419piecewise_constructE,(_ZN39_INTERNAL_f5c0f950_4_k_cu_abb4de21_48454cuda3std3__45__cpo4cendE - _ZN39_INTERNAL_f5c0f950_4_k_cu_abb4de21_48454cuda3std3__419piecewise_constructE)
_ZN39_INTERNAL_f5c0f950_4_k_cu_abb4de21_48454cuda3std3__419piecewise_constructE:
	.zero		1
	.type		_ZN39_INTERNAL_f5c0f950_4_k_cu_abb4de21_48454cuda3std3__45__cpo4cendE,@object
	.size		_ZN39_INTERNAL_f5c0f950_4_k_cu_abb4de21_48454cuda3std3__45__cpo4cendE,(_ZN39_INTERNAL_f5c0f950_4_k_cu_abb4de21_48454cuda3std6ranges3__45__cpo4swapE - _ZN39_INTERNAL_f5c0f950_4_k_cu_abb4de21_48454cuda3std3__45__cpo4cendE)
_ZN39_INTERNAL_f5c0f950_4_k_cu_abb4de21_48454cuda3std3__45__cpo4cendE:
	.zero		1
	.type		_ZN39_INTERNAL_f5c0f950_4_k_cu_abb4de21_48454cuda3std6ranges3__45__cpo4swapE,@object
	.size		_ZN39_INTERNAL_f5c0f950_4_k_cu_abb4de21_48454cuda3std6ranges3__45__cpo4swapE,(.L_8 - _ZN39_INTERNAL_f5c0f950_4_k_cu_abb4de21_48454cuda3std6ranges3__45__cpo4swapE)
_ZN39_INTERNAL_f5c0f950_4_k_cu_abb4de21_48454cuda3std6ranges3__45__cpo4swapE:
	.zero		1
.L_8:


//--------------------- .nv.constant0._ZN7cutlass13device_kernelINS_4gemm6kernel13GemmUniversalIN4cute5tupleIJiiiiEEENS1_10collective13CollectiveMmaINS1_34MainloopSm90TmaGmmaWarpSpecializedILi28ENS5_IJNS4_1CILi2EEENSA_ILi1EEESC_EEENS1_35KernelTmaWarpSpecializedCooperativeEEENS5_IJNSA_ILi128EEESG_NSA_ILi32EEEEEEaNS5_IJlSC_lEEEaSJ_NS4_8TiledMMAINS4_8MMA_AtomIJNS4_4SM904GMMA27MMA_64x128x32_S32S8S8_SS_TNEEEENS4_6LayoutISD_NS5_IJSC_NSA_ILi0EEESR_EEEEENS5_IJNS4_10UnderscoreESU_SU_EEEEENS4_13SM90_TMA_LOADENS4_14ComposedLayoutINS4_7SwizzleILi1ELi4ELi3EEENS4_18smem_ptr_flag_bitsILi8EEENSQ_INS5_IJNSA_ILi8EEESH_EEENS5_IJSH_SC_EEEEEEEvNS4_8identityENS4_23SM90_TMA_LOAD_MULTICASTES17_vS18_EENS_8epilogue10collective6detail29Sm90TmaWarpSpecializedAdapterINS1C_15DefaultEpilogueIaSJ_SJ_NS1B_6thread17LinearCombinationIaLi1EiiLNS1G_9ScaleType4KindE0ELNS_15FloatRoundStyleE2EaEENS1_15EpilogueDefaultEEEEEvvEEEEvNT_6ParamsE --------------------------
	.section	.nv.constant0._ZN7cutlass13device_kernelINS_4gemm6kernel13GemmUniversalIN4cute5tupleIJiiiiEEENS1_10collective13CollectiveMmaINS1_34MainloopSm90TmaGmmaWarpSpecializedILi28ENS5_IJNS4_1CILi2EEENSA_ILi1EEESC_EEENS1_35KernelTmaWarpSpecializedCooperativeEEENS5_IJNSA_ILi128EEESG_NSA_ILi32EEEEEEaNS5_IJlSC_lEEEaSJ_NS4_8TiledMMAINS4_8MMA_AtomIJNS4_4SM904GMMA27MMA_64x128x32_S32S8S8_SS_TNEEEENS4_6LayoutISD_NS5_IJSC_NSA_ILi0EEESR_EEEEENS5_IJNS4_10UnderscoreESU_SU_EEEEENS4_13SM90_TMA_LOADENS4_14ComposedLayoutINS4_7SwizzleILi1ELi4ELi3EEENS4_18smem_ptr_flag_bitsILi8EEENSQ_INS5_IJNSA_ILi8EEESH_EEENS5_IJSH_SC_EEEEEEEvNS4_8identityENS4_23SM90_TMA_LOAD_MULTICASTES17_vS18_EENS_8epilogue10collective6detail29Sm90TmaWarpSpecializedAdapterINS1C_15DefaultEpilogueIaSJ_SJ_NS1B_6thread17LinearCombinationIaLi1EiiLNS1G_9ScaleType4KindE0ELNS_15FloatRoundStyleE2EaEENS1_15EpilogueDefaultEEEEEvvEEEEvNT_6ParamsE,"a",@progbits
	.sectionflags	@""
	.align	4
.nv.constant0._ZN7cutlass13device_kernelINS_4gemm6kernel13GemmUniversalIN4cute5tupleIJiiiiEEENS1_10collective13CollectiveMmaINS1_34MainloopSm90TmaGmmaWarpSpecializedILi28ENS5_IJNS4_1CILi2EEENSA_ILi1EEESC_EEENS1_35KernelTmaWarpSpecializedCooperativeEEENS5_IJNSA_ILi128EEESG_NSA_ILi32EEEEEEaNS5_IJlSC_lEEEaSJ_NS4_8TiledMMAINS4_8MMA_AtomIJNS4_4SM904GMMA27MMA_64x128x32_S32S8S8_SS_TNEEEENS4_6LayoutISD_NS5_IJSC_NSA_ILi0EEESR_EEEEENS5_IJNS4_10UnderscoreESU_SU_EEEEENS4_13SM90_TMA_LOADENS4_14ComposedLayoutINS4_7SwizzleILi1ELi4ELi3EEENS4_18smem_ptr_flag_bitsILi8EEENSQ_INS5_IJNSA_ILi8EEESH_EEENS5_IJSH_SC_EEEEEEEvNS4_8identityENS4_23SM90_TMA_LOAD_MULTICASTES17_vS18_EENS_8epilogue10collective6detail29Sm90TmaWarpSpecializedAdapterINS1C_15DefaultEpilogueIaSJ_SJ_NS1B_6thread17LinearCombinationIaLi1EiiLNS1G_9ScaleType4KindE0ELNS_15FloatRoundStyleE2EaEENS1_15EpilogueDefaultEEEEEvvEEEEvNT_6ParamsE:
	.zero		1664


//--------------------- SYMBOLS --------------------------

	.type		.nv.reservedSmem.offset0,@object
	.size		.nv.reservedSmem.offset0,0x4
	.type		__assertfail,@function
